// auto-generated by cutlass_sweep.gemm — config: {"arch": "sm_100", "cluster_m": 2, "cluster_n": 1, "dtype": "e5m2", "dtype_b": "e5m2", "layout": "nt", "stages": 0, "tile_k": 32, "tile_m": 256, "tile_n": 128}
#include "cutlass/cutlass.h"
#include "cutlass/gemm/collective/collective_builder.hpp"
#include "cutlass/gemm/device/gemm_universal_adapter.h"
#include "cutlass/gemm/kernel/gemm_universal.hpp"
#include "cutlass/epilogue/collective/collective_builder.hpp"

using ElemA = cutlass::float_e5m2_t;
using ElemB = cutlass::float_e5m2_t;
using ElemCD = cutlass::float_e5m2_t;
using Acc  = float;
using TileShape    = cute::Shape<cute::_256, cute::_128, cute::_32>;
using ClusterShape = cute::Shape<cute::_2, cute::_1, cute::_1>;

using CollectiveEpilogue = typename cutlass::epilogue::collective::CollectiveBuilder<
    cutlass::arch::Sm100, cutlass::arch::OpClassTensorOp,
    TileShape, ClusterShape,
    cutlass::epilogue::collective::EpilogueTileAuto,
    Acc, Acc,
    ElemCD, cutlass::layout::RowMajor, 128 / cutlass::sizeof_bits<ElemCD>::value,
    ElemCD, cutlass::layout::RowMajor, 128 / cutlass::sizeof_bits<ElemCD>::value,
    cutlass::epilogue::collective::EpilogueScheduleAuto
  >::CollectiveOp;

using CollectiveMainloop = typename cutlass::gemm::collective::CollectiveBuilder<
    cutlass::arch::Sm100, cutlass::arch::OpClassTensorOp,
    ElemA, cutlass::layout::RowMajor, 128 / cutlass::sizeof_bits<ElemA>::value,
    ElemB, cutlass::layout::ColumnMajor, 128 / cutlass::sizeof_bits<ElemB>::value,
    Acc,
    TileShape, ClusterShape,
    cutlass::gemm::collective::StageCountAutoCarveout<static_cast<int>(sizeof(typename CollectiveEpilogue::SharedStorage))>,
    cutlass::gemm::collective::KernelScheduleAuto
  >::CollectiveOp;

using GemmKernel = cutlass::gemm::kernel::GemmUniversal<
    cute::Shape<int,int,int,int>,
    CollectiveMainloop,
    CollectiveEpilogue
>;
using Gemm = cutlass::gemm::device::GemmUniversalAdapter<GemmKernel>;

// Force the device kernel symbol into the cubin without needing a host main.
auto* _anchor = &cutlass::device_kernel<GemmKernel>;


// ===== COMPILED SASS (sm_100a) =====

	.target	sm_100a

	.elftype	@"ET_EXEC"


//--------------------- .note.nv.tkinfo           --------------------------
	.section	.note.nv.tkinfo,"",@"SHT_NOTE"
	.sectionflags	@"SHF_NOTE_NV_TKINFO"
	.tkinfo
        /*0018*/ 	.word	0x00000002
        /*0030*/ 	.string	""
        /*0030*/ 	.string	"ptxas"
        /*0030*/ 	.string	"Cuda compilation tools, release 13.0, V13.0.88"
        /*0030*/ 	.string	"Build cuda_13.0.r13.0/compiler.36424714_0"
        /*0030*/ 	.string	"-arch sm_100a -m 64 "



//--------------------- .note.nv.cuinfo           --------------------------
	.section	.note.nv.cuinfo,"",@"SHT_NOTE"
	.sectionflags	@"SHF_NOTE_NV_CUINFO"
        /*0018*/ 	.short	0x0002
        /*001a*/ 	.short	0x0064
        /*001c*/ 	.short	0x0082
	.zero		2


//--------------------- .nv.info                  --------------------------
	.section	.nv.info,"",@"SHT_CUDA_INFO"
	.align	4


	//----- nvinfo : EIATTR_REGCOUNT
	.align		4
        /*0000*/ 	.byte	0x04, 0x2f
        /*0002*/ 	.short	(.L_19 - .L_18)
	.align		4
.L_18:
        /*0004*/ 	.word	index@(_ZN7cutlass13device_kernelINS_4gemm6kernel13GemmUniversalIN4cute5tupleIJiiiiEEENS1_10collective13CollectiveMmaINS1_35MainloopSm100TmaUmmaWarpSpecializedILi32ELi2ELi4ENS5_IJNS4_1CILi2EEENSA_ILi1EEESC_EEEEENS5_IJNSA_ILi256EEENSA_ILi128EEENSA_ILi32EEEEEENS_12float_e5m2_tENS5_IJlSC_lEEESJ_SK_NS4_8TiledMMAINS4_8MMA_AtomIJNS4_10MMA_TraitsINS4_25SM100_MMA_F8F6F4_2x1SM_SSEJSJ_SJ_fSF_SG_NS4_17integral_constantINS4_4UMMA5MajorELSR_0EEESS_NSP_INSQ_7ScaleInELST_0EEESU_EEEEEENS4_6LayoutINS5_IJSC_SC_SC_EEENS5_IJNSA_ILi0EEESZ_SZ_EEEEENS5_IJNS4_10UnderscoreES12_S12_EEEEENS4_18SM100_TMA_2SM_LOADENS4_14ComposedLayoutINS4_7SwizzleILi1ELi4ELi3EEENS4_18smem_ptr_flag_bitsILi8EEENSX_INS5_IJNSA_ILi8EEESH_EEENS5_IJSH_SC_EEEEEEEvNS4_8identityES15_S1F_vS1G_EENS_8epilogue10collective18CollectiveEpilogueINS1I_23Sm100TmaWarpSpecializedILi2ELi2ELi64ELb0ELb0EEEJNS5_IJSG_SG_SH_EEENS5_IJNSX_ISG_SC_EENSX_INSA_ILi64EEESC_EEEEESJ_SK_SJ_SK_NS1I_6fusion15FusionCallbacksIS1M_NS1S_17LinearCombinationISJ_fSJ_fLNS_15FloatRoundStyleE2EEES1N_S1R_JEEENS4_5SM1004TMEM4LOAD26SM100_TMEM_LOAD_32dp32b64xENS4_13SM90_TMA_LOADENS16_INS17_ILi2ELi4ELi3EEES1A_NSX_INS5_IJS1B_S1P_EEENS5_IJS1P_SC_EEEEEEENS4_39AutoVectorizingCopyWithAssumedAlignmentILi128EEENS4_14SM90_TMA_STOREES27_S29_S29_EEEvvEEEEvNT_6ParamsE)
        /*0008*/ 	.word	0x000000de


	//----- nvinfo : EIATTR_FRAME_SIZE
	.align		4
.L_19:
        /*000c*/ 	.byte	0x04, 0x11
        /*000e*/ 	.short	(.L_21 - .L_20)
	.align		4
.L_20:
        /*0010*/ 	.word	index@($__internal_2_$__cuda_sm10x_tcgen05_guardrail_trap_unallocated_columns_being_dealloced)
        /*0014*/ 	.word	0x00000000


	//----- nvinfo : EIATTR_FRAME_SIZE
	.align		4
.L_21:
        /*0018*/ 	.byte	0x04, 0x11
        /*001a*/ 	.short	(.L_23 - .L_22)
	.align		4
.L_22:
        /*001c*/ 	.word	index@($__internal_1_$__cuda_sm10x_tcgen05_guardrail_trap_phase_invalid_during_alloc)
        /*0020*/ 	.word	0x00000000


	//----- nvinfo : EIATTR_FRAME_SIZE
	.align		4
.L_23:
        /*0024*/ 	.byte	0x04, 0x11
        /*0026*/ 	.short	(.L_25 - .L_24)
	.align		4
.L_24:
        /*0028*/ 	.word	index@($__internal_0_$__cuda_sm10x_tcgen05_guardrail_trap_col_being_dealloced_not_returned_by_alloc)
        /*002c*/ 	.word	0x00000000


	//----- nvinfo : EIATTR_FRAME_SIZE
	.align		4
.L_25:
        /*0030*/ 	.byte	0x04, 0x11
        /*0032*/ 	.short	(.L_27 - .L_26)
	.align		4
.L_26:
        /*0034*/ 	.word	index@(_ZN7cutlass13device_kernelINS_4gemm6kernel13GemmUniversalIN4cute5tupleIJiiiiEEENS1_10collective13CollectiveMmaINS1_35MainloopSm100TmaUmmaWarpSpecializedILi32ELi2ELi4ENS5_IJNS4_1CILi2EEENSA_ILi1EEESC_EEEEENS5_IJNSA_ILi256EEENSA_ILi128EEENSA_ILi32EEEEEENS_12float_e5m2_tENS5_IJlSC_lEEESJ_SK_NS4_8TiledMMAINS4_8MMA_AtomIJNS4_10MMA_TraitsINS4_25SM100_MMA_F8F6F4_2x1SM_SSEJSJ_SJ_fSF_SG_NS4_17integral_constantINS4_4UMMA5MajorELSR_0EEESS_NSP_INSQ_7ScaleInELST_0EEESU_EEEEEENS4_6LayoutINS5_IJSC_SC_SC_EEENS5_IJNSA_ILi0EEESZ_SZ_EEEEENS5_IJNS4_10UnderscoreES12_S12_EEEEENS4_18SM100_TMA_2SM_LOADENS4_14ComposedLayoutINS4_7SwizzleILi1ELi4ELi3EEENS4_18smem_ptr_flag_bitsILi8EEENSX_INS5_IJNSA_ILi8EEESH_EEENS5_IJSH_SC_EEEEEEEvNS4_8identityES15_S1F_vS1G_EENS_8epilogue10collective18CollectiveEpilogueINS1I_23Sm100TmaWarpSpecializedILi2ELi2ELi64ELb0ELb0EEEJNS5_IJSG_SG_SH_EEENS5_IJNSX_ISG_SC_EENSX_INSA_ILi64EEESC_EEEEESJ_SK_SJ_SK_NS1I_6fusion15FusionCallbacksIS1M_NS1S_17LinearCombinationISJ_fSJ_fLNS_15FloatRoundStyleE2EEES1N_S1R_JEEENS4_5SM1004TMEM4LOAD26SM100_TMEM_LOAD_32dp32b64xENS4_13SM90_TMA_LOADENS16_INS17_ILi2ELi4ELi3EEES1A_NSX_INS5_IJS1B_S1P_EEENS5_IJS1P_SC_EEEEEEENS4_39AutoVectorizingCopyWithAssumedAlignmentILi128EEENS4_14SM90_TMA_STOREES27_S29_S29_EEEvvEEEEvNT_6ParamsE)
        /*0038*/ 	.word	0x00000000


	//----- nvinfo : EIATTR_MIN_STACK_SIZE
	.align		4
.L_27:
        /*003c*/ 	.byte	0x04, 0x12
        /*003e*/ 	.short	(.L_29 - .L_28)
	.align		4
.L_28:
        /*0040*/ 	.word	index@(_ZN7cutlass13device_kernelINS_4gemm6kernel13GemmUniversalIN4cute5tupleIJiiiiEEENS1_10collective13CollectiveMmaINS1_35MainloopSm100TmaUmmaWarpSpecializedILi32ELi2ELi4ENS5_IJNS4_1CILi2EEENSA_ILi1EEESC_EEEEENS5_IJNSA_ILi256EEENSA_ILi128EEENSA_ILi32EEEEEENS_12float_e5m2_tENS5_IJlSC_lEEESJ_SK_NS4_8TiledMMAINS4_8MMA_AtomIJNS4_10MMA_TraitsINS4_25SM100_MMA_F8F6F4_2x1SM_SSEJSJ_SJ_fSF_SG_NS4_17integral_constantINS4_4UMMA5MajorELSR_0EEESS_NSP_INSQ_7ScaleInELST_0EEESU_EEEEEENS4_6LayoutINS5_IJSC_SC_SC_EEENS5_IJNSA_ILi0EEESZ_SZ_EEEEENS5_IJNS4_10UnderscoreES12_S12_EEEEENS4_18SM100_TMA_2SM_LOADENS4_14ComposedLayoutINS4_7SwizzleILi1ELi4ELi3EEENS4_18smem_ptr_flag_bitsILi8EEENSX_INS5_IJNSA_ILi8EEESH_EEENS5_IJSH_SC_EEEEEEEvNS4_8identityES15_S1F_vS1G_EENS_8epilogue10collective18CollectiveEpilogueINS1I_23Sm100TmaWarpSpecializedILi2ELi2ELi64ELb0ELb0EEEJNS5_IJSG_SG_SH_EEENS5_IJNSX_ISG_SC_EENSX_INSA_ILi64EEESC_EEEEESJ_SK_SJ_SK_NS1I_6fusion15FusionCallbacksIS1M_NS1S_17LinearCombinationISJ_fSJ_fLNS_15FloatRoundStyleE2EEES1N_S1R_JEEENS4_5SM1004TMEM4LOAD26SM100_TMEM_LOAD_32dp32b64xENS4_13SM90_TMA_LOADENS16_INS17_ILi2ELi4ELi3EEES1A_NSX_INS5_IJS1B_S1P_EEENS5_IJS1P_SC_EEEEEEENS4_39AutoVectorizingCopyWithAssumedAlignmentILi128EEENS4_14SM90_TMA_STOREES27_S29_S29_EEEvvEEEEvNT_6ParamsE)
        /*0044*/ 	.word	0x00000000
.L_29:


//--------------------- .nv.compat                --------------------------
	.section	.nv.compat,"",@"SHT_CUDA_COMPAT_INFO"
	.align	4
        /*0000*/ 	.byte	0x02, 0x09, 0x01, 0x00, 0x02, 0x02, 0x02, 0x00, 0x02, 0x05, 0x05, 0x00, 0x03, 0x07, 0x01, 0x01
        /*0010*/ 	.byte	0x02, 0x03, 0x01, 0x00, 0x02, 0x06, 0x01, 0x00, 0x04, 0x0b, 0x08, 0x00, 0x09, 0x00, 0x00, 0x00
        /*0020*/ 	.byte	0x00, 0x00, 0x00, 0x00


//--------------------- .nv.info._ZN7cutlass13device_kernelINS_4gemm6kernel13GemmUniversalIN4cute5tupleIJiiiiEEENS1_10collective13CollectiveMmaINS1_35MainloopSm100TmaUmmaWarpSpecializedILi32ELi2ELi4ENS5_IJNS4_1CILi2EEENSA_ILi1EEESC_EEEEENS5_IJNSA_ILi256EEENSA_ILi128EEENSA_ILi32EEEEEENS_12float_e5m2_tENS5_IJlSC_lEEESJ_SK_NS4_8TiledMMAINS4_8MMA_AtomIJNS4_10MMA_TraitsINS4_25SM100_MMA_F8F6F4_2x1SM_SSEJSJ_SJ_fSF_SG_NS4_17integral_constantINS4_4UMMA5MajorELSR_0EEESS_NSP_INSQ_7ScaleInELST_0EEESU_EEEEEENS4_6LayoutINS5_IJSC_SC_SC_EEENS5_IJNSA_ILi0EEESZ_SZ_EEEEENS5_IJNS4_10UnderscoreES12_S12_EEEEENS4_18SM100_TMA_2SM_LOADENS4_14ComposedLayoutINS4_7SwizzleILi1ELi4ELi3EEENS4_18smem_ptr_flag_bitsILi8EEENSX_INS5_IJNSA_ILi8EEESH_EEENS5_IJSH_SC_EEEEEEEvNS4_8identityES15_S1F_vS1G_EENS_8epilogue10collective18CollectiveEpilogueINS1I_23Sm100TmaWarpSpecializedILi2ELi2ELi64ELb0ELb0EEEJNS5_IJSG_SG_SH_EEENS5_IJNSX_ISG_SC_EENSX_INSA_ILi64EEESC_EEEEESJ_SK_SJ_SK_NS1I_6fusion15FusionCallbacksIS1M_NS1S_17LinearCombinationISJ_fSJ_fLNS_15FloatRoundStyleE2EEES1N_S1R_JEEENS4_5SM1004TMEM4LOAD26SM100_TMEM_LOAD_32dp32b64xENS4_13SM90_TMA_LOADENS16_INS17_ILi2ELi4ELi3EEES1A_NSX_INS5_IJS1B_S1P_EEENS5_IJS1P_SC_EEEEEEENS4_39AutoVectorizingCopyWithAssumedAlignmentILi128EEENS4_14SM90_TMA_STOREES27_S29_S29_EEEvvEEEEvNT_6ParamsE --------------------------
	.section	.nv.info._ZN7cutlass13device_kernelINS_4gemm6kernel13GemmUniversalIN4cute5tupleIJiiiiEEENS1_10collective13CollectiveMmaINS1_35MainloopSm100TmaUmmaWarpSpecializedILi32ELi2ELi4ENS5_IJNS4_1CILi2EEENSA_ILi1EEESC_EEEEENS5_IJNSA_ILi256EEENSA_ILi128EEENSA_ILi32EEEEEENS_12float_e5m2_tENS5_IJlSC_lEEESJ_SK_NS4_8TiledMMAINS4_8MMA_AtomIJNS4_10MMA_TraitsINS4_25SM100_MMA_F8F6F4_2x1SM_SSEJSJ_SJ_fSF_SG_NS4_17integral_constantINS4_4UMMA5MajorELSR_0EEESS_NSP_INSQ_7ScaleInELST_0EEESU_EEEEEENS4_6LayoutINS5_IJSC_SC_SC_EEENS5_IJNSA_ILi0EEESZ_SZ_EEEEENS5_IJNS4_10UnderscoreES12_S12_EEEEENS4_18SM100_TMA_2SM_LOADENS4_14ComposedLayoutINS4_7SwizzleILi1ELi4ELi3EEENS4_18smem_ptr_flag_bitsILi8EEENSX_INS5_IJNSA_ILi8EEESH_EEENS5_IJSH_SC_EEEEEEEvNS4_8identityES15_S1F_vS1G_EENS_8epilogue10collective18CollectiveEpilogueINS1I_23Sm100TmaWarpSpecializedILi2ELi2ELi64ELb0ELb0EEEJNS5_IJSG_SG_SH_EEENS5_IJNSX_ISG_SC_EENSX_INSA_ILi64EEESC_EEEEESJ_SK_SJ_SK_NS1I_6fusion15FusionCallbacksIS1M_NS1S_17LinearCombinationISJ_fSJ_fLNS_15FloatRoundStyleE2EEES1N_S1R_JEEENS4_5SM1004TMEM4LOAD26SM100_TMEM_LOAD_32dp32b64xENS4_13SM90_TMA_LOADENS16_INS17_ILi2ELi4ELi3EEES1A_NSX_INS5_IJS1B_S1P_EEENS5_IJS1P_SC_EEEEEEENS4_39AutoVectorizingCopyWithAssumedAlignmentILi128EEENS4_14SM90_TMA_STOREES27_S29_S29_EEEvvEEEEvNT_6ParamsE,"",@"SHT_CUDA_INFO"
	.sectionflags	@""
	.align	4


	//----- nvinfo : EIATTR_CUDA_API_VERSION
	.align		4
        /*0000*/ 	.byte	0x04, 0x37
        /*0002*/ 	.short	(.L_31 - .L_30)
.L_30:
        /*0004*/ 	.word	0x00000082


	//----- nvinfo : EIATTR_KPARAM_INFO
	.align		4
.L_31:
        /*0008*/ 	.byte	0x04, 0x17
        /*000a*/ 	.short	(.L_33 - .L_32)
.L_32:
        /*000c*/ 	.word	0x00000000
        /*0010*/ 	.short	0x0000
        /*0012*/ 	.short	0x0000
        /*0014*/ 	.byte	0x00, 0xf0, 0x01, 0x20


	//----- nvinfo : EIATTR_AT_ENTRY_FRAGMENTS
	.align		4
.L_33:
        /*0018*/ 	.byte	0x04, 0x4f
        /*001a*/ 	.short	(.L_35 - .L_34)


	//   ....[0]....
.L_34:
        /*001c*/ 	.word	0x00000007


	//----- nvinfo : EIATTR_RESERVED_SMEM_USED
	.align		4
.L_35:
        /*0020*/ 	.byte	0x01, 0x41
	.zero		2


	//----- nvinfo : EIATTR_SPARSE_MMA_MASK
	.align		4
        /*0024*/ 	.byte	0x03, 0x50
        /*0026*/ 	.short	0x0000


	//----- nvinfo : EIATTR_TCGEN05_2CTA_USED
	.align		4
        /*0028*/ 	.byte	0x01, 0x52
	.zero		2


	//----- nvinfo : EIATTR_MAXREG_COUNT
	.align		4
        /*002c*/ 	.byte	0x03, 0x1b
        /*002e*/ 	.short	0x00ff


	//----- nvinfo : EIATTR_NUM_BARRIERS
	.align		4
        /*0030*/ 	.byte	0x02, 0x4c
        /*0032*/ 	.byte	0x07
	.zero		1


	//----- nvinfo : EIATTR_EXTERNS
	.align		4
        /*0034*/ 	.byte	0x04, 0x0f
        /*0036*/ 	.short	(.L_37 - .L_36)


	//   ....[0]....
	.align		4
.L_36:
        /*0038*/ 	.word	index@(__assertfail)


	//----- nvinfo : EIATTR_MERCURY_ISA_VERSION
	.align		4
.L_37:
        /*003c*/ 	.byte	0x03, 0x5f
        /*003e*/ 	.short	0x0101


	//----- nvinfo : EIATTR_INT_WARP_WIDE_INSTR_OFFSETS
	.align		4
        /*0040*/ 	.byte	0x04, 0x31
        /*0042*/ 	.short	(.L_39 - .L_38)


	//   ....[0]....
.L_38:
        /*0044*/ 	.word	0x00001080


	//   ....[1]....
        /*0048*/ 	.word	0x00001120


	//   ....[2]....
        /*004c*/ 	.word	0x00002480


	//   ....[3]....
        /*0050*/ 	.word	0x000051d0


	//   ....[4]....
        /*0054*/ 	.word	0x000051f0


	//   ....[5]....
        /*0058*/ 	.word	0x00005220


	//   ....[6]....
        /*005c*/ 	.word	0x00005b50


	//   ....[7]....
        /*0060*/ 	.word	0x00005bc0


	//   ....[8]....
        /*0064*/ 	.word	0x00005da0


	//   ....[9]....
        /*0068*/ 	.word	0x00005f00


	//----- nvinfo : EIATTR_COOP_GROUP_MASK_REGIDS
	.align		4
.L_39:
        /*006c*/ 	.byte	0x04, 0x29
        /*006e*/ 	.short	(.L_41 - .L_40)


	//   ....[0]....
.L_40:
        /*0070*/ 	.word	0xffffffff


	//   ....[1]....
        /*0074*/ 	.word	0xffffffff


	//   ....[2]....
        /*0078*/ 	.word	0xffffffff


	//   ....[3]....
        /*007c*/ 	.word	0xffffffff


	//   ....[4]....
        /*0080*/ 	.word	0xffffffff


	//   ....[5]....
        /*0084*/ 	.word	0xffffffff


	//   ....[6]....
        /*0088*/ 	.word	0xffffffff


	//   ....[7]....
        /*008c*/ 	.word	0xffffffff


	//   ....[8]....
        /*0090*/ 	.word	0xffffffff


	//   ....[9]....
        /*0094*/ 	.word	0xffffffff


	//   ....[10]....
        /*0098*/ 	.word	0xffffffff


	//   ....[11]....
        /*009c*/ 	.word	0xffffffff


	//   ....[12]....
        /*00a0*/ 	.word	0xffffffff


	//   ....[13]....
        /*00a4*/ 	.word	0xffffffff


	//----- nvinfo : EIATTR_COOP_GROUP_INSTR_OFFSETS
	.align		4
.L_41:
        /*00a8*/ 	.byte	0x04, 0x28
        /*00aa*/ 	.short	(.L_43 - .L_42)


	//   ....[0]....
.L_42:
        /*00ac*/ 	.word	0x000000c0


	//   ....[1]....
        /*00b0*/ 	.word	0x00000500


	//   ....[2]....
        /*00b4*/ 	.word	0x00000a30


	//   ....[3]....
        /*00b8*/ 	.word	0x00000b80


	//   ....[4]....
        /*00bc*/ 	.word	0x00000c70


	//   ....[5]....
        /*00c0*/ 	.word	0x00000dd0


	//   ....[6]....
        /*00c4*/ 	.word	0x00000f60


	//   ....[7]....
        /*00c8*/ 	.word	0x000011a0


	//   ....[8]....
        /*00cc*/ 	.word	0x00002360


	//   ....[9]....
        /*00d0*/ 	.word	0x00004100


	//   ....[10]....
        /*00d4*/ 	.word	0x000045d0


	//   ....[11]....
        /*00d8*/ 	.word	0x00004600


	//   ....[12]....
        /*00dc*/ 	.word	0x000050d0


	//   ....[13]....
        /*00e0*/ 	.word	0x000052e0


	//----- nvinfo : EIATTR_VRC_CTA_INIT_COUNT
	.align		4
.L_43:
        /*00e4*/ 	.byte	0x02, 0x4a
        /*00e6*/ 	.byte	0x80
	.zero		1


	//----- nvinfo : EIATTR_SYSCALL_OFFSETS
	.align		4
        /*00e8*/ 	.byte	0x04, 0x46
        /*00ea*/ 	.short	(.L_45 - .L_44)


	//   ....[0]....
.L_44:
        /*00ec*/ 	.word	0x00006930


	//   ....[1]....
        /*00f0*/ 	.word	0x00006a70


	//   ....[2]....
        /*00f4*/ 	.word	0x000072d0


	//   ....[3]....
        /*00f8*/ 	.word	0x000088e0


	//----- nvinfo : EIATTR_MBARRIER_INSTR_OFFSETS
	.align		4
.L_45:
        /*00fc*/ 	.byte	0x04, 0x39
        /*00fe*/ 	.short	(.L_47 - .L_46)


	//   ....[0]....
.L_46:
        /*0100*/ 	.word	0x00000610
        /*0104*/ 	.word	0x000000ff
        /*0108*/ 	.word	0x00000000
        /*010c*/ 	.short	0x0100
        /*010e*/ 	.byte	0x08
	.zero		1


	//   ....[1]....
        /*0110*/ 	.word	0x00000620
        /*0114*/ 	.word	0x000000ff
        /*0118*/ 	.word	0x00000100
        /*011c*/ 	.short	0x0100
        /*011e*/ 	.byte	0x08
	.zero		1


	//   ....[2]....
        /*0120*/ 	.word	0x00000630
        /*0124*/ 	.word	0x000000ff
        /*0128*/ 	.word	0x00000008
        /*012c*/ 	.short	0x0100
        /*012e*/ 	.byte	0x08
	.zero		1


	//   ....[3]....
        /*0130*/ 	.word	0x00000640
        /*0134*/ 	.word	0x000000ff
        /*0138*/ 	.word	0x00000108
        /*013c*/ 	.short	0x0100
        /*013e*/ 	.byte	0x08
	.zero		1


	//   ....[4]....
        /*0140*/ 	.word	0x00000650
        /*0144*/ 	.word	0x000000ff
        /*0148*/ 	.word	0x00000010
        /*014c*/ 	.short	0x0100
        /*014e*/ 	.byte	0x08
	.zero		1


	//   ....[5]....
        /*0150*/ 	.word	0x00000660
        /*0154*/ 	.word	0x000000ff
        /*0158*/ 	.word	0x00000110
        /*015c*/ 	.short	0x0100
        /*015e*/ 	.byte	0x08
	.zero		1


	//   ....[6]....
        /*0160*/ 	.word	0x00000670
        /*0164*/ 	.word	0x000000ff
        /*0168*/ 	.word	0x00000018
        /*016c*/ 	.short	0x0100
        /*016e*/ 	.byte	0x08
	.zero		1


	//   ....[7]....
        /*0170*/ 	.word	0x00000680
        /*0174*/ 	.word	0x000000ff
        /*0178*/ 	.word	0x00000118
        /*017c*/ 	.short	0x0100
        /*017e*/ 	.byte	0x08
	.zero		1


	//   ....[8]....
        /*0180*/ 	.word	0x00000690
        /*0184*/ 	.word	0x000000ff
        /*0188*/ 	.word	0x00000020
        /*018c*/ 	.short	0x0100
        /*018e*/ 	.byte	0x08
	.zero		1


	//   ....[9]....
        /*0190*/ 	.word	0x000006a0
        /*0194*/ 	.word	0x000000ff
        /*0198*/ 	.word	0x00000120
        /*019c*/ 	.short	0x0100
        /*019e*/ 	.byte	0x08
	.zero		1


	//   ....[10]....
        /*01a0*/ 	.word	0x000006b0
        /*01a4*/ 	.word	0x000000ff
        /*01a8*/ 	.word	0x00000028
        /*01ac*/ 	.short	0x0100
        /*01ae*/ 	.byte	0x08
	.zero		1


	//   ....[11]....
        /*01b0*/ 	.word	0x000006c0
        /*01b4*/ 	.word	0x000000ff
        /*01b8*/ 	.word	0x00000128
        /*01bc*/ 	.short	0x0100
        /*01be*/ 	.byte	0x08
	.zero		1


	//   ....[12]....
        /*01c0*/ 	.word	0x000006d0
        /*01c4*/ 	.word	0x000000ff
        /*01c8*/ 	.word	0x00000030
        /*01cc*/ 	.short	0x0100
        /*01ce*/ 	.byte	0x08
	.zero		1


	//   ....[13]....
        /*01d0*/ 	.word	0x000006e0
        /*01d4*/ 	.word	0x000000ff
        /*01d8*/ 	.word	0x00000130
        /*01dc*/ 	.short	0x0100
        /*01de*/ 	.byte	0x08
	.zero		1


	//   ....[14]....
        /*01e0*/ 	.word	0x000006f0
        /*01e4*/ 	.word	0x000000ff
        /*01e8*/ 	.word	0x00000038
        /*01ec*/ 	.short	0x0100
        /*01ee*/ 	.byte	0x08
	.zero		1


	//   ....[15]....
        /*01f0*/ 	.word	0x00000700
        /*01f4*/ 	.word	0x000000ff
        /*01f8*/ 	.word	0x00000138
        /*01fc*/ 	.short	0x0100
        /*01fe*/ 	.byte	0x08
	.zero		1


	//   ....[16]....
        /*0200*/ 	.word	0x00000710
        /*0204*/ 	.word	0x000000ff
        /*0208*/ 	.word	0x00000040
        /*020c*/ 	.short	0x0100
        /*020e*/ 	.byte	0x08
	.zero		1


	//   ....[17]....
        /*0210*/ 	.word	0x00000720
        /*0214*/ 	.word	0x000000ff
        /*0218*/ 	.word	0x00000140
        /*021c*/ 	.short	0x0100
        /*021e*/ 	.byte	0x08
	.zero		1


	//   ....[18]....
        /*0220*/ 	.word	0x00000730
        /*0224*/ 	.word	0x000000ff
        /*0228*/ 	.word	0x00000048
        /*022c*/ 	.short	0x0100
        /*022e*/ 	.byte	0x08
	.zero		1


	//   ....[19]....
        /*0230*/ 	.word	0x00000740
        /*0234*/ 	.word	0x000000ff
        /*0238*/ 	.word	0x00000148
        /*023c*/ 	.short	0x0100
        /*023e*/ 	.byte	0x08
	.zero		1


	//   ....[20]....
        /*0240*/ 	.word	0x00000750
        /*0244*/ 	.word	0x000000ff
        /*0248*/ 	.word	0x00000050
        /*024c*/ 	.short	0x0100
        /*024e*/ 	.byte	0x08
	.zero		1


	//   ....[21]....
        /*0250*/ 	.word	0x00000760
        /*0254*/ 	.word	0x000000ff
        /*0258*/ 	.word	0x00000150
        /*025c*/ 	.short	0x0100
        /*025e*/ 	.byte	0x08
	.zero		1


	//   ....[22]....
        /*0260*/ 	.word	0x00000770
        /*0264*/ 	.word	0x000000ff
        /*0268*/ 	.word	0x00000058
        /*026c*/ 	.short	0x0100
        /*026e*/ 	.byte	0x08
	.zero		1


	//   ....[23]....
        /*0270*/ 	.word	0x00000780
        /*0274*/ 	.word	0x000000ff
        /*0278*/ 	.word	0x00000158
        /*027c*/ 	.short	0x0100
        /*027e*/ 	.byte	0x08
	.zero		1


	//   ....[24]....
        /*0280*/ 	.word	0x00000790
        /*0284*/ 	.word	0x000000ff
        /*0288*/ 	.word	0x00000060
        /*028c*/ 	.short	0x0100
        /*028e*/ 	.byte	0x08
	.zero		1


	//   ....[25]....
        /*0290*/ 	.word	0x000007a0
        /*0294*/ 	.word	0x000000ff
        /*0298*/ 	.word	0x00000160
        /*029c*/ 	.short	0x0100
        /*029e*/ 	.byte	0x08
	.zero		1


	//   ....[26]....
        /*02a0*/ 	.word	0x000007b0
        /*02a4*/ 	.word	0x000000ff
        /*02a8*/ 	.word	0x00000068
        /*02ac*/ 	.short	0x0100
        /*02ae*/ 	.byte	0x08
	.zero		1


	//   ....[27]....
        /*02b0*/ 	.word	0x000007c0
        /*02b4*/ 	.word	0x000000ff
        /*02b8*/ 	.word	0x00000168
        /*02bc*/ 	.short	0x0100
        /*02be*/ 	.byte	0x08
	.zero		1


	//   ....[28]....
        /*02c0*/ 	.word	0x000007d0
        /*02c4*/ 	.word	0x000000ff
        /*02c8*/ 	.word	0x00000070
        /*02cc*/ 	.short	0x0100
        /*02ce*/ 	.byte	0x08
	.zero		1


	//   ....[29]....
        /*02d0*/ 	.word	0x000007e0
        /*02d4*/ 	.word	0x000000ff
        /*02d8*/ 	.word	0x00000170
        /*02dc*/ 	.short	0x0100
        /*02de*/ 	.byte	0x08
	.zero		1


	//   ....[30]....
        /*02e0*/ 	.word	0x000007f0
        /*02e4*/ 	.word	0x000000ff
        /*02e8*/ 	.word	0x00000078
        /*02ec*/ 	.short	0x0100
        /*02ee*/ 	.byte	0x08
	.zero		1


	//   ....[31]....
        /*02f0*/ 	.word	0x00000800
        /*02f4*/ 	.word	0x000000ff
        /*02f8*/ 	.word	0x00000178
        /*02fc*/ 	.short	0x0100
        /*02fe*/ 	.byte	0x08
	.zero		1


	//   ....[32]....
        /*0300*/ 	.word	0x00000810
        /*0304*/ 	.word	0x000000ff
        /*0308*/ 	.word	0x00000080
        /*030c*/ 	.short	0x0100
        /*030e*/ 	.byte	0x08
	.zero		1


	//   ....[33]....
        /*0310*/ 	.word	0x00000820
        /*0314*/ 	.word	0x000000ff
        /*0318*/ 	.word	0x00000180
        /*031c*/ 	.short	0x0100
        /*031e*/ 	.byte	0x08
	.zero		1


	//   ....[34]....
        /*0320*/ 	.word	0x00000830
        /*0324*/ 	.word	0x000000ff
        /*0328*/ 	.word	0x00000088
        /*032c*/ 	.short	0x0100
        /*032e*/ 	.byte	0x08
	.zero		1


	//   ....[35]....
        /*0330*/ 	.word	0x00000840
        /*0334*/ 	.word	0x000000ff
        /*0338*/ 	.word	0x00000188
        /*033c*/ 	.short	0x0100
        /*033e*/ 	.byte	0x08
	.zero		1


	//   ....[36]....
        /*0340*/ 	.word	0x00000850
        /*0344*/ 	.word	0x000000ff
        /*0348*/ 	.word	0x00000090
        /*034c*/ 	.short	0x0100
        /*034e*/ 	.byte	0x08
	.zero		1


	//   ....[37]....
        /*0350*/ 	.word	0x00000860
        /*0354*/ 	.word	0x000000ff
        /*0358*/ 	.word	0x00000190
        /*035c*/ 	.short	0x0100
        /*035e*/ 	.byte	0x08
	.zero		1


	//   ....[38]....
        /*0360*/ 	.word	0x00000870
        /*0364*/ 	.word	0x000000ff
        /*0368*/ 	.word	0x00000098
        /*036c*/ 	.short	0x0100
        /*036e*/ 	.byte	0x08
	.zero		1


	//   ....[39]....
        /*0370*/ 	.word	0x00000880
        /*0374*/ 	.word	0x000000ff
        /*0378*/ 	.word	0x00000198
        /*037c*/ 	.short	0x0100
        /*037e*/ 	.byte	0x08
	.zero		1


	//   ....[40]....
        /*0380*/ 	.word	0x00000890
        /*0384*/ 	.word	0x000000ff
        /*0388*/ 	.word	0x000000a0
        /*038c*/ 	.short	0x0100
        /*038e*/ 	.byte	0x08
	.zero		1


	//   ....[41]....
        /*0390*/ 	.word	0x000008a0
        /*0394*/ 	.word	0x000000ff
        /*0398*/ 	.word	0x000001a0
        /*039c*/ 	.short	0x0100
        /*039e*/ 	.byte	0x08
	.zero		1


	//   ....[42]....
        /*03a0*/ 	.word	0x000008b0
        /*03a4*/ 	.word	0x000000ff
        /*03a8*/ 	.word	0x000000a8
        /*03ac*/ 	.short	0x0100
        /*03ae*/ 	.byte	0x08
	.zero		1


	//   ....[43]....
        /*03b0*/ 	.word	0x000008c0
        /*03b4*/ 	.word	0x000000ff
        /*03b8*/ 	.word	0x000001a8
        /*03bc*/ 	.short	0x0100
        /*03be*/ 	.byte	0x08
	.zero		1


	//   ....[44]....
        /*03c0*/ 	.word	0x000008d0
        /*03c4*/ 	.word	0x000000ff
        /*03c8*/ 	.word	0x000000b0
        /*03cc*/ 	.short	0x0100
        /*03ce*/ 	.byte	0x08
	.zero		1


	//   ....[45]....
        /*03d0*/ 	.word	0x000008e0
        /*03d4*/ 	.word	0x000000ff
        /*03d8*/ 	.word	0x000001b0
        /*03dc*/ 	.short	0x0100
        /*03de*/ 	.byte	0x08
	.zero		1


	//   ....[46]....
        /*03e0*/ 	.word	0x000008f0
        /*03e4*/ 	.word	0x000000ff
        /*03e8*/ 	.word	0x000000b8
        /*03ec*/ 	.short	0x0100
        /*03ee*/ 	.byte	0x08
	.zero		1


	//   ....[47]....
        /*03f0*/ 	.word	0x00000900
        /*03f4*/ 	.word	0x000000ff
        /*03f8*/ 	.word	0x000001b8
        /*03fc*/ 	.short	0x0100
        /*03fe*/ 	.byte	0x08
	.zero		1


	//   ....[48]....
        /*0400*/ 	.word	0x00000910
        /*0404*/ 	.word	0x000000ff
        /*0408*/ 	.word	0x000000c0
        /*040c*/ 	.short	0x0100
        /*040e*/ 	.byte	0x08
	.zero		1


	//   ....[49]....
        /*0410*/ 	.word	0x00000920
        /*0414*/ 	.word	0x000000ff
        /*0418*/ 	.word	0x000001c0
        /*041c*/ 	.short	0x0100
        /*041e*/ 	.byte	0x08
	.zero		1


	//   ....[50]....
        /*0420*/ 	.word	0x00000930
        /*0424*/ 	.word	0x000000ff
        /*0428*/ 	.word	0x000000c8
        /*042c*/ 	.short	0x0100
        /*042e*/ 	.byte	0x08
	.zero		1


	//   ....[51]....
        /*0430*/ 	.word	0x00000940
        /*0434*/ 	.word	0x000000ff
        /*0438*/ 	.word	0x000001c8
        /*043c*/ 	.short	0x0100
        /*043e*/ 	.byte	0x08
	.zero		1


	//   ....[52]....
        /*0440*/ 	.word	0x00000950
        /*0444*/ 	.word	0x000000ff
        /*0448*/ 	.word	0x000000d0
        /*044c*/ 	.short	0x0100
        /*044e*/ 	.byte	0x08
	.zero		1


	//   ....[53]....
        /*0450*/ 	.word	0x00000960
        /*0454*/ 	.word	0x000000ff
        /*0458*/ 	.word	0x000001d0
        /*045c*/ 	.short	0x0100
        /*045e*/ 	.byte	0x08
	.zero		1


	//   ....[54]....
        /*0460*/ 	.word	0x00000970
        /*0464*/ 	.word	0x000000ff
        /*0468*/ 	.word	0x000000d8
        /*046c*/ 	.short	0x0100
        /*046e*/ 	.byte	0x08
	.zero		1


	//   ....[55]....
        /*0470*/ 	.word	0x00000980
        /*0474*/ 	.word	0x000000ff
        /*0478*/ 	.word	0x000001d8
        /*047c*/ 	.short	0x0100
        /*047e*/ 	.byte	0x08
	.zero		1


	//   ....[56]....
        /*0480*/ 	.word	0x00000990
        /*0484*/ 	.word	0x000000ff
        /*0488*/ 	.word	0x000000e0
        /*048c*/ 	.short	0x0100
        /*048e*/ 	.byte	0x08
	.zero		1


	//   ....[57]....
        /*0490*/ 	.word	0x000009a0
        /*0494*/ 	.word	0x000000ff
        /*0498*/ 	.word	0x000001e0
        /*049c*/ 	.short	0x0100
        /*049e*/ 	.byte	0x08
	.zero		1


	//   ....[58]....
        /*04a0*/ 	.word	0x000009b0
        /*04a4*/ 	.word	0x000000ff
        /*04a8*/ 	.word	0x000000e8
        /*04ac*/ 	.short	0x0100
        /*04ae*/ 	.byte	0x08
	.zero		1


	//   ....[59]....
        /*04b0*/ 	.word	0x000009c0
        /*04b4*/ 	.word	0x000000ff
        /*04b8*/ 	.word	0x000001e8
        /*04bc*/ 	.short	0x0100
        /*04be*/ 	.byte	0x08
	.zero		1


	//   ....[60]....
        /*04c0*/ 	.word	0x000009d0
        /*04c4*/ 	.word	0x000000ff
        /*04c8*/ 	.word	0x000000f0
        /*04cc*/ 	.short	0x0100
        /*04ce*/ 	.byte	0x08
	.zero		1


	//   ....[61]....
        /*04d0*/ 	.word	0x000009e0
        /*04d4*/ 	.word	0x000000ff
        /*04d8*/ 	.word	0x000001f0
        /*04dc*/ 	.short	0x0100
        /*04de*/ 	.byte	0x08
	.zero		1


	//   ....[62]....
        /*04e0*/ 	.word	0x000009f0
        /*04e4*/ 	.word	0x000000ff
        /*04e8*/ 	.word	0x000000f8
        /*04ec*/ 	.short	0x0100
        /*04ee*/ 	.byte	0x08
	.zero		1


	//   ....[63]....
        /*04f0*/ 	.word	0x00000a00
        /*04f4*/ 	.word	0x000000ff
        /*04f8*/ 	.word	0x000001f8
        /*04fc*/ 	.short	0x0100
        /*04fe*/ 	.byte	0x08
	.zero		1


	//   ....[64]....
        /*0500*/ 	.word	0x00000b30
        /*0504*/ 	.word	0x000000ff
        /*0508*/ 	.word	0x00000200
        /*050c*/ 	.short	0x0100
        /*050e*/ 	.byte	0x09
	.zero		1


	//   ....[65]....
        /*0510*/ 	.word	0x00000b40
        /*0514*/ 	.word	0x000000ff
        /*0518*/ 	.word	0x00000210
        /*051c*/ 	.short	0x0100
        /*051e*/ 	.byte	0x09
	.zero		1


	//   ....[66]....
        /*0520*/ 	.word	0x00000b50
        /*0524*/ 	.word	0x000000ff
        /*0528*/ 	.word	0x00000208
        /*052c*/ 	.short	0x0100
        /*052e*/ 	.byte	0x09
	.zero		1


	//   ....[67]....
        /*0530*/ 	.word	0x00000b60
        /*0534*/ 	.word	0x000000ff
        /*0538*/ 	.word	0x00000218
        /*053c*/ 	.short	0x0100
        /*053e*/ 	.byte	0x09
	.zero		1


	//   ....[68]....
        /*0540*/ 	.word	0x00000c40
        /*0544*/ 	.word	0x000000ff
        /*0548*/ 	.word	0x00000220
        /*054c*/ 	.short	0x0100
        /*054e*/ 	.byte	0x08
	.zero		1


	//   ....[69]....
        /*0550*/ 	.word	0x00000c50
        /*0554*/ 	.word	0x000000ff
        /*0558*/ 	.word	0x00000228
        /*055c*/ 	.short	0x0100
        /*055e*/ 	.byte	0x08
	.zero		1


	//   ....[70]....
        /*0560*/ 	.word	0x00000d80
        /*0564*/ 	.word	0x000000ff
        /*0568*/ 	.word	0x00000230
        /*056c*/ 	.short	0x0100
        /*056e*/ 	.byte	0x08
	.zero		1


	//   ....[71]....
        /*0570*/ 	.word	0x00000d90
        /*0574*/ 	.word	0x000000ff
        /*0578*/ 	.word	0x00000240
        /*057c*/ 	.short	0x0100
        /*057e*/ 	.byte	0x08
	.zero		1


	//   ....[72]....
        /*0580*/ 	.word	0x00000da0
        /*0584*/ 	.word	0x000000ff
        /*0588*/ 	.word	0x00000238
        /*058c*/ 	.short	0x0100
        /*058e*/ 	.byte	0x08
	.zero		1


	//   ....[73]....
        /*0590*/ 	.word	0x00000db0
        /*0594*/ 	.word	0x000000ff
        /*0598*/ 	.word	0x00000248
        /*059c*/ 	.short	0x0100
        /*059e*/ 	.byte	0x08
	.zero		1


	//   ....[74]....
        /*05a0*/ 	.word	0x00000ed0
        /*05a4*/ 	.word	0x000000ff
        /*05a8*/ 	.word	0x00000250
        /*05ac*/ 	.short	0x0100
        /*05ae*/ 	.byte	0x09
	.zero		1


	//   ....[75]....
        /*05b0*/ 	.word	0x00000ee0
        /*05b4*/ 	.word	0x000000ff
        /*05b8*/ 	.word	0x00000270
        /*05bc*/ 	.short	0x0100
        /*05be*/ 	.byte	0x09
	.zero		1


	//   ....[76]....
        /*05c0*/ 	.word	0x00000ef0
        /*05c4*/ 	.word	0x000000ff
        /*05c8*/ 	.word	0x00000258
        /*05cc*/ 	.short	0x0100
        /*05ce*/ 	.byte	0x09
	.zero		1


	//   ....[77]....
        /*05d0*/ 	.word	0x00000f00
        /*05d4*/ 	.word	0x000000ff
        /*05d8*/ 	.word	0x00000278
        /*05dc*/ 	.short	0x0100
        /*05de*/ 	.byte	0x09
	.zero		1


	//   ....[78]....
        /*05e0*/ 	.word	0x00000f10
        /*05e4*/ 	.word	0x000000ff
        /*05e8*/ 	.word	0x00000260
        /*05ec*/ 	.short	0x0100
        /*05ee*/ 	.byte	0x09
	.zero		1


	//   ....[79]....
        /*05f0*/ 	.word	0x00000f20
        /*05f4*/ 	.word	0x000000ff
        /*05f8*/ 	.word	0x00000280
        /*05fc*/ 	.short	0x0100
        /*05fe*/ 	.byte	0x09
	.zero		1


	//   ....[80]....
        /*0600*/ 	.word	0x00000f30
        /*0604*/ 	.word	0x000000ff
        /*0608*/ 	.word	0x00000268
        /*060c*/ 	.short	0x0100
        /*060e*/ 	.byte	0x09
	.zero		1


	//   ....[81]....
        /*0610*/ 	.word	0x00000f40
        /*0614*/ 	.word	0x000000ff
        /*0618*/ 	.word	0x00000288
        /*061c*/ 	.short	0x0100
        /*061e*/ 	.byte	0x09
	.zero		1


	//   ....[82]....
        /*0620*/ 	.word	0x00001030
        /*0624*/ 	.word	0x000000ff
        /*0628*/ 	.word	0x00000290
        /*062c*/ 	.short	0x0100
        /*062e*/ 	.byte	0x08
	.zero		1


	//   ....[83]....
        /*0630*/ 	.word	0x00001040
        /*0634*/ 	.word	0x000000ff
        /*0638*/ 	.word	0x000002a0
        /*063c*/ 	.short	0x0100
        /*063e*/ 	.byte	0x08
	.zero		1


	//   ....[84]....
        /*0640*/ 	.word	0x00001050
        /*0644*/ 	.word	0x000000ff
        /*0648*/ 	.word	0x00000298
        /*064c*/ 	.short	0x0100
        /*064e*/ 	.byte	0x08
	.zero		1


	//   ....[85]....
        /*0650*/ 	.word	0x00001060
        /*0654*/ 	.word	0x000000ff
        /*0658*/ 	.word	0x000002a8
        /*065c*/ 	.short	0x0100
        /*065e*/ 	.byte	0x08
	.zero		1


	//   ....[86]....
        /*0660*/ 	.word	0x00001150
        /*0664*/ 	.word	0x000000ff
        /*0668*/ 	.word	0x000002b0
        /*066c*/ 	.short	0x0100
        /*066e*/ 	.byte	0x06
	.zero		1


	//   ....[87]....
        /*0670*/ 	.word	0x00001b60
        /*0674*/ 	.word	0x00000003
        /*0678*/ 	.word	0x000002a0
        /*067c*/ 	.short	0x010a
        /*067e*/ 	.byte	0xff
	.zero		1


	//   ....[88]....
        /*0680*/ 	.word	0x00001b90
        /*0684*/ 	.word	0x00000003
        /*0688*/ 	.word	0x00000290
        /*068c*/ 	.short	0x0101
        /*068e*/ 	.byte	0xff
	.zero		1


	//   ....[89]....
        /*0690*/ 	.word	0x00001c90
        /*0694*/ 	.word	0x000000ff
        /*0698*/ 	.word	0x00000100
        /*069c*/ 	.short	0x010a
        /*069e*/ 	.byte	0x08
	.zero		1


	//   ....[90]....
        /*06a0*/ 	.word	0x00001d60
        /*06a4*/ 	.word	0x000000ff
        /*06a8*/ 	.word	0x00000100
        /*06ac*/ 	.short	0x010a
        /*06ae*/ 	.byte	0x21
	.zero		1


	//   ....[91]....
        /*06b0*/ 	.word	0x00001f10
        /*06b4*/ 	.word	0x000000ff
        /*06b8*/ 	.word	0x00000100
        /*06bc*/ 	.short	0x010a
        /*06be*/ 	.byte	0x08
	.zero		1


	//   ....[92]....
        /*06c0*/ 	.word	0x00002010
        /*06c4*/ 	.word	0x000000ff
        /*06c8*/ 	.word	0x00000228
        /*06cc*/ 	.short	0x0101
        /*06ce*/ 	.byte	0x04
	.zero		1


	//   ....[93]....
        /*06d0*/ 	.word	0x00002030
        /*06d4*/ 	.word	0x000000ff
        /*06d8*/ 	.word	0x00000100
        /*06dc*/ 	.short	0x010a
        /*06de*/ 	.byte	0x08
	.zero		1


	//   ....[94]....
        /*06e0*/ 	.word	0x000020b0
        /*06e4*/ 	.word	0x000000ff
        /*06e8*/ 	.word	0x00000100
        /*06ec*/ 	.short	0x010a
        /*06ee*/ 	.byte	0x11
	.zero		1


	//   ....[95]....
        /*06f0*/ 	.word	0x00002240
        /*06f4*/ 	.word	0x000000ff
        /*06f8*/ 	.word	0x00000100
        /*06fc*/ 	.short	0x010a
        /*06fe*/ 	.byte	0x08
	.zero		1


	//   ....[96]....
        /*0700*/ 	.word	0x00002390
        /*0704*/ 	.word	0x00000002
        /*0708*/ 	.word	0x00000230
        /*070c*/ 	.short	0x010a
        /*070e*/ 	.byte	0xff
	.zero		1


	//   ....[97]....
        /*0710*/ 	.word	0x00002450
        /*0714*/ 	.word	0x00000002
        /*0718*/ 	.word	0x00000000
        /*071c*/ 	.short	0x0101
        /*071e*/ 	.byte	0xff
	.zero		1


	//   ....[98]....
        /*0720*/ 	.word	0x000029b0
        /*0724*/ 	.word	0x000000ff
        /*0728*/ 	.word	0x00000000
        /*072c*/ 	.short	0x010a
        /*072e*/ 	.byte	0x05
	.zero		1


	//   ....[99]....
        /*0730*/ 	.word	0x00002a40
        /*0734*/ 	.word	0x000000ff
        /*0738*/ 	.word	0x00000000
        /*073c*/ 	.short	0x010a
        /*073e*/ 	.byte	0x05
	.zero		1


	//   ....[100]....
        /*0740*/ 	.word	0x00002ad0
        /*0744*/ 	.word	0x000000ff
        /*0748*/ 	.word	0x00000000
        /*074c*/ 	.short	0x010a
        /*074e*/ 	.byte	0x05
	.zero		1


	//   ....[101]....
        /*0750*/ 	.word	0x00002b60
        /*0754*/ 	.word	0x000000ff
        /*0758*/ 	.word	0x00000000
        /*075c*/ 	.short	0x010a
        /*075e*/ 	.byte	0x05
	.zero		1


	//   ....[102]....
        /*0760*/ 	.word	0x00002bf0
        /*0764*/ 	.word	0x000000ff
        /*0768*/ 	.word	0x00000000
        /*076c*/ 	.short	0x010a
        /*076e*/ 	.byte	0x05
	.zero		1


	//   ....[103]....
        /*0770*/ 	.word	0x00002c80
        /*0774*/ 	.word	0x000000ff
        /*0778*/ 	.word	0x00000000
        /*077c*/ 	.short	0x010a
        /*077e*/ 	.byte	0x05
	.zero		1


	//   ....[104]....
        /*0780*/ 	.word	0x00002d10
        /*0784*/ 	.word	0x000000ff
        /*0788*/ 	.word	0x00000000
        /*078c*/ 	.short	0x010a
        /*078e*/ 	.byte	0x05
	.zero		1


	//   ....[105]....
        /*0790*/ 	.word	0x00002da0
        /*0794*/ 	.word	0x000000ff
        /*0798*/ 	.word	0x00000000
        /*079c*/ 	.short	0x010a
        /*079e*/ 	.byte	0x05
	.zero		1


	//   ....[106]....
        /*07a0*/ 	.word	0x00002e30
        /*07a4*/ 	.word	0x000000ff
        /*07a8*/ 	.word	0x00000000
        /*07ac*/ 	.short	0x010a
        /*07ae*/ 	.byte	0x05
	.zero		1


	//   ....[107]....
        /*07b0*/ 	.word	0x00002ec0
        /*07b4*/ 	.word	0x000000ff
        /*07b8*/ 	.word	0x00000000
        /*07bc*/ 	.short	0x010a
        /*07be*/ 	.byte	0x05
	.zero		1


	//   ....[108]....
        /*07c0*/ 	.word	0x00002f50
        /*07c4*/ 	.word	0x000000ff
        /*07c8*/ 	.word	0x00000000
        /*07cc*/ 	.short	0x010a
        /*07ce*/ 	.byte	0x05
	.zero		1


	//   ....[109]....
        /*07d0*/ 	.word	0x00002fe0
        /*07d4*/ 	.word	0x000000ff
        /*07d8*/ 	.word	0x00000000
        /*07dc*/ 	.short	0x010a
        /*07de*/ 	.byte	0x05
	.zero		1


	//   ....[110]....
        /*07e0*/ 	.word	0x00003070
        /*07e4*/ 	.word	0x000000ff
        /*07e8*/ 	.word	0x00000000
        /*07ec*/ 	.short	0x010a
        /*07ee*/ 	.byte	0x05
	.zero		1


	//   ....[111]....
        /*07f0*/ 	.word	0x00003100
        /*07f4*/ 	.word	0x000000ff
        /*07f8*/ 	.word	0x00000000
        /*07fc*/ 	.short	0x010a
        /*07fe*/ 	.byte	0x05
	.zero		1


	//   ....[112]....
        /*0800*/ 	.word	0x00003190
        /*0804*/ 	.word	0x000000ff
        /*0808*/ 	.word	0x00000000
        /*080c*/ 	.short	0x010a
        /*080e*/ 	.byte	0x05
	.zero		1


	//   ....[113]....
        /*0810*/ 	.word	0x00003220
        /*0814*/ 	.word	0x000000ff
        /*0818*/ 	.word	0x00000000
        /*081c*/ 	.short	0x010a
        /*081e*/ 	.byte	0x05
	.zero		1


	//   ....[114]....
        /*0820*/ 	.word	0x000032b0
        /*0824*/ 	.word	0x000000ff
        /*0828*/ 	.word	0x00000000
        /*082c*/ 	.short	0x010a
        /*082e*/ 	.byte	0x05
	.zero		1


	//   ....[115]....
        /*0830*/ 	.word	0x00003340
        /*0834*/ 	.word	0x000000ff
        /*0838*/ 	.word	0x00000000
        /*083c*/ 	.short	0x010a
        /*083e*/ 	.byte	0x05
	.zero		1


	//   ....[116]....
        /*0840*/ 	.word	0x000033d0
        /*0844*/ 	.word	0x000000ff
        /*0848*/ 	.word	0x00000000
        /*084c*/ 	.short	0x010a
        /*084e*/ 	.byte	0x05
	.zero		1


	//   ....[117]....
        /*0850*/ 	.word	0x00003460
        /*0854*/ 	.word	0x000000ff
        /*0858*/ 	.word	0x00000000
        /*085c*/ 	.short	0x010a
        /*085e*/ 	.byte	0x05
	.zero		1


	//   ....[118]....
        /*0860*/ 	.word	0x000034f0
        /*0864*/ 	.word	0x000000ff
        /*0868*/ 	.word	0x00000000
        /*086c*/ 	.short	0x010a
        /*086e*/ 	.byte	0x05
	.zero		1


	//   ....[119]....
        /*0870*/ 	.word	0x00003580
        /*0874*/ 	.word	0x000000ff
        /*0878*/ 	.word	0x00000000
        /*087c*/ 	.short	0x010a
        /*087e*/ 	.byte	0x05
	.zero		1


	//   ....[120]....
        /*0880*/ 	.word	0x00003610
        /*0884*/ 	.word	0x000000ff
        /*0888*/ 	.word	0x00000000
        /*088c*/ 	.short	0x010a
        /*088e*/ 	.byte	0x05
	.zero		1


	//   ....[121]....
        /*0890*/ 	.word	0x000036a0
        /*0894*/ 	.word	0x000000ff
        /*0898*/ 	.word	0x00000000
        /*089c*/ 	.short	0x010a
        /*089e*/ 	.byte	0x05
	.zero		1


	//   ....[122]....
        /*08a0*/ 	.word	0x00003730
        /*08a4*/ 	.word	0x000000ff
        /*08a8*/ 	.word	0x00000000
        /*08ac*/ 	.short	0x010a
        /*08ae*/ 	.byte	0x05
	.zero		1


	//   ....[123]....
        /*08b0*/ 	.word	0x000037c0
        /*08b4*/ 	.word	0x000000ff
        /*08b8*/ 	.word	0x00000000
        /*08bc*/ 	.short	0x010a
        /*08be*/ 	.byte	0x05
	.zero		1


	//   ....[124]....
        /*08c0*/ 	.word	0x00003850
        /*08c4*/ 	.word	0x000000ff
        /*08c8*/ 	.word	0x00000000
        /*08cc*/ 	.short	0x010a
        /*08ce*/ 	.byte	0x05
	.zero		1


	//   ....[125]....
        /*08d0*/ 	.word	0x000038e0
        /*08d4*/ 	.word	0x000000ff
        /*08d8*/ 	.word	0x00000000
        /*08dc*/ 	.short	0x010a
        /*08de*/ 	.byte	0x05
	.zero		1


	//   ....[126]....
        /*08e0*/ 	.word	0x00003970
        /*08e4*/ 	.word	0x000000ff
        /*08e8*/ 	.word	0x00000000
        /*08ec*/ 	.short	0x010a
        /*08ee*/ 	.byte	0x05
	.zero		1


	//   ....[127]....
        /*08f0*/ 	.word	0x00003a00
        /*08f4*/ 	.word	0x000000ff
        /*08f8*/ 	.word	0x00000000
        /*08fc*/ 	.short	0x010a
        /*08fe*/ 	.byte	0x05
	.zero		1


	//   ....[128]....
        /*0900*/ 	.word	0x00003a90
        /*0904*/ 	.word	0x000000ff
        /*0908*/ 	.word	0x00000000
        /*090c*/ 	.short	0x010a
        /*090e*/ 	.byte	0x05
	.zero		1


	//   ....[129]....
        /*0910*/ 	.word	0x00003b30
        /*0914*/ 	.word	0x00000000
        /*0918*/ 	.word	0x00000000
        /*091c*/ 	.short	0x010a
        /*091e*/ 	.byte	0xff
	.zero		1


	//   ....[130]....
        /*0920*/ 	.word	0x00003c60
        /*0924*/ 	.word	0x00000000
        /*0928*/ 	.word	0x00000290
        /*092c*/ 	.short	0x010a
        /*092e*/ 	.byte	0xff
	.zero		1


	//   ....[131]....
        /*0930*/ 	.word	0x00003cd0
        /*0934*/ 	.word	0x00000004
        /*0938*/ 	.word	0x00000000
        /*093c*/ 	.short	0x0101
        /*093e*/ 	.byte	0xff
	.zero		1


	//   ....[132]....
        /*0940*/ 	.word	0x00003cf0
        /*0944*/ 	.word	0x000000ff
        /*0948*/ 	.word	0x00000240
        /*094c*/ 	.short	0x010a
        /*094e*/ 	.byte	0x05
	.zero		1


	//   ....[133]....
        /*0950*/ 	.word	0x00003e10
        /*0954*/ 	.word	0x00000000
        /*0958*/ 	.word	0x00000230
        /*095c*/ 	.short	0x010a
        /*095e*/ 	.byte	0xff
	.zero		1


	//   ....[134]....
        /*0960*/ 	.word	0x00003f10
        /*0964*/ 	.word	0x00000000
        /*0968*/ 	.word	0x00000000
        /*096c*/ 	.short	0x0101
        /*096e*/ 	.byte	0xff
	.zero		1


	//   ....[135]....
        /*0970*/ 	.word	0x00003fa0
        /*0974*/ 	.word	0x000000ff
        /*0978*/ 	.word	0x00000240
        /*097c*/ 	.short	0x0106
        /*097e*/ 	.byte	0x05
	.zero		1


	//   ....[136]....
        /*0980*/ 	.word	0x00003fc0
        /*0984*/ 	.word	0x000000ff
        /*0988*/ 	.word	0x00000240
        /*098c*/ 	.short	0x010a
        /*098e*/ 	.byte	0x05
	.zero		1


	//   ....[137]....
        /*0990*/ 	.word	0x00004050
        /*0994*/ 	.word	0x000000ff
        /*0998*/ 	.word	0x00000240
        /*099c*/ 	.short	0x0106
        /*099e*/ 	.byte	0x04
	.zero		1


	//   ....[138]....
        /*09a0*/ 	.word	0x00004090
        /*09a4*/ 	.word	0x00000000
        /*09a8*/ 	.word	0x00000240
        /*09ac*/ 	.short	0x010a
        /*09ae*/ 	.byte	0xff
	.zero		1


	//   ....[139]....
        /*09b0*/ 	.word	0x000042d0
        /*09b4*/ 	.word	0x000000ff
        /*09b8*/ 	.word	0x00000008
        /*09bc*/ 	.short	0x010a
        /*09be*/ 	.byte	0x06
	.zero		1


	//   ....[140]....
        /*09c0*/ 	.word	0x000042f0
        /*09c4*/ 	.word	0x000000ff
        /*09c8*/ 	.word	0x00000008
        /*09cc*/ 	.short	0x010a
        /*09ce*/ 	.byte	0x06
	.zero		1


	//   ....[141]....
        /*09d0*/ 	.word	0x00004480
        /*09d4*/ 	.word	0x000000ff
        /*09d8*/ 	.word	0x00000008
        /*09dc*/ 	.short	0x010a
        /*09de*/ 	.byte	0x06
	.zero		1


	//   ....[142]....
        /*09e0*/ 	.word	0x000044a0
        /*09e4*/ 	.word	0x000000ff
        /*09e8*/ 	.word	0x00000008
        /*09ec*/ 	.short	0x010a
        /*09ee*/ 	.byte	0x06
	.zero		1


	//   ....[143]....
        /*09f0*/ 	.word	0x00004560
        /*09f4*/ 	.word	0x000000ff
        /*09f8*/ 	.word	0x00000000
        /*09fc*/ 	.short	0x0101
        /*09fe*/ 	.byte	0x07
	.zero		1


	//   ....[144]....
        /*0a00*/ 	.word	0x00004840
        /*0a04*/ 	.word	0x00000000
        /*0a08*/ 	.word	0x00000230
        /*0a0c*/ 	.short	0x010a
        /*0a0e*/ 	.byte	0xff
	.zero		1


	//   ....[145]....
        /*0a10*/ 	.word	0x00004900
        /*0a14*/ 	.word	0x00000000
        /*0a18*/ 	.word	0x00000000
        /*0a1c*/ 	.short	0x0101
        /*0a1e*/ 	.byte	0xff
	.zero		1


	//   ....[146]....
        /*0a20*/ 	.word	0x000049b0
        /*0a24*/ 	.word	0x000000ff
        /*0a28*/ 	.word	0x00000000
        /*0a2c*/ 	.short	0x010a
        /*0a2e*/ 	.byte	0x06
	.zero		1


	//   ....[147]....
        /*0a30*/ 	.word	0x000049c0
        /*0a34*/ 	.word	0x000000ff
        /*0a38*/ 	.word	0x00000270
        /*0a3c*/ 	.short	0x010a
        /*0a3e*/ 	.byte	0x0b
	.zero		1


	//   ....[148]....
        /*0a40*/ 	.word	0x00004a80
        /*0a44*/ 	.word	0x000000ff
        /*0a48*/ 	.word	0x00000000
        /*0a4c*/ 	.short	0x010a
        /*0a4e*/ 	.byte	0x09
	.zero		1


	//   ....[149]....
        /*0a50*/ 	.word	0x00004bc0
        /*0a54*/ 	.word	0x000000ff
        /*0a58*/ 	.word	0x00000000
        /*0a5c*/ 	.short	0x010a
        /*0a5e*/ 	.byte	0x06
	.zero		1


	//   ....[150]....
        /*0a60*/ 	.word	0x00004dc0
        /*0a64*/ 	.word	0x000000ff
        /*0a68*/ 	.word	0x00000000
        /*0a6c*/ 	.short	0x010a
        /*0a6e*/ 	.byte	0x07
	.zero		1


	//   ....[151]....
        /*0a70*/ 	.word	0x00004e50
        /*0a74*/ 	.word	0x000000ff
        /*0a78*/ 	.word	0x00000000
        /*0a7c*/ 	.short	0x010a
        /*0a7e*/ 	.byte	0x07
	.zero		1


	//   ....[152]....
        /*0a80*/ 	.word	0x00004ee0
        /*0a84*/ 	.word	0x000000ff
        /*0a88*/ 	.word	0x00000000
        /*0a8c*/ 	.short	0x010a
        /*0a8e*/ 	.byte	0x07
	.zero		1


	//   ....[153]....
        /*0a90*/ 	.word	0x00004f80
        /*0a94*/ 	.word	0x00000000
        /*0a98*/ 	.word	0x00000000
        /*0a9c*/ 	.short	0x010a
        /*0a9e*/ 	.byte	0xff
	.zero		1


	//   ....[154]....
        /*0aa0*/ 	.word	0x00004fc0
        /*0aa4*/ 	.word	0x00000000
        /*0aa8*/ 	.word	0x00000000
        /*0aac*/ 	.short	0x010a
        /*0aae*/ 	.byte	0xff
	.zero		1


	//   ....[155]....
        /*0ab0*/ 	.word	0x00005030
        /*0ab4*/ 	.word	0x000000ff
        /*0ab8*/ 	.word	0x00000000
        /*0abc*/ 	.short	0x0101
        /*0abe*/ 	.byte	0x05
	.zero		1


	//   ....[156]....
        /*0ac0*/ 	.word	0x00005070
        /*0ac4*/ 	.word	0x000000ff
        /*0ac8*/ 	.word	0x000002b0
        /*0acc*/ 	.short	0x010a
        /*0ace*/ 	.byte	0x08
	.zero		1


	//   ....[157]....
        /*0ad0*/ 	.word	0x000050c0
        /*0ad4*/ 	.word	0x000000ff
        /*0ad8*/ 	.word	0x00000000
        /*0adc*/ 	.short	0x0101
        /*0ade*/ 	.byte	0x05
	.zero		1


	//   ....[158]....
        /*0ae0*/ 	.word	0x000054f0
        /*0ae4*/ 	.word	0x00000000
        /*0ae8*/ 	.word	0x00000230
        /*0aec*/ 	.short	0x010a
        /*0aee*/ 	.byte	0xff
	.zero		1


	//   ....[159]....
        /*0af0*/ 	.word	0x000055b0
        /*0af4*/ 	.word	0x00000000
        /*0af8*/ 	.word	0x00000000
        /*0afc*/ 	.short	0x0101
        /*0afe*/ 	.byte	0xff
	.zero		1


	//   ....[160]....
        /*0b00*/ 	.word	0x000058d0
        /*0b04*/ 	.word	0x000000ff
        /*0b08*/ 	.word	0x00000228
        /*0b0c*/ 	.short	0x010a
        /*0b0e*/ 	.byte	0x06
	.zero		1


	//   ....[161]....
        /*0b10*/ 	.word	0x00005ac0
        /*0b14*/ 	.word	0x000000ff
        /*0b18*/ 	.word	0x00000210
        /*0b1c*/ 	.short	0x010a
        /*0b1e*/ 	.byte	0x06
	.zero		1


	//   ....[162]....
        /*0b20*/ 	.word	0x00005c90
        /*0b24*/ 	.word	0x000000ff
        /*0b28*/ 	.word	0x00000200
        /*0b2c*/ 	.short	0x010b
        /*0b2e*/ 	.byte	0x06
	.zero		1


	//   ....[163]....
        /*0b30*/ 	.word	0x00005d00
        /*0b34*/ 	.word	0x000000ff
        /*0b38*/ 	.word	0x00000000
        /*0b3c*/ 	.short	0x0101
        /*0b3e*/ 	.byte	0x08
	.zero		1


	//   ....[164]....
        /*0b40*/ 	.word	0x00005d30
        /*0b44*/ 	.word	0x000000ff
        /*0b48*/ 	.word	0x00000218
        /*0b4c*/ 	.short	0x010a
        /*0b4e*/ 	.byte	0x06
	.zero		1


	//   ....[165]....
        /*0b50*/ 	.word	0x00005f40
        /*0b54*/ 	.word	0x000000ff
        /*0b58*/ 	.word	0x00000208
        /*0b5c*/ 	.short	0x010b
        /*0b5e*/ 	.byte	0x06
	.zero		1


	//   ....[166]....
        /*0b60*/ 	.word	0x00005f60
        /*0b64*/ 	.word	0x000000ff
        /*0b68*/ 	.word	0x00000000
        /*0b6c*/ 	.short	0x0101
        /*0b6e*/ 	.byte	0x0d
	.zero		1


	//   ....[167]....
        /*0b70*/ 	.word	0x00005f90
        /*0b74*/ 	.word	0x000000ff
        /*0b78*/ 	.word	0x00000210
        /*0b7c*/ 	.short	0x010a
        /*0b7e*/ 	.byte	0x06
	.zero		1


	//   ....[168]....
        /*0b80*/ 	.word	0x00005fd0
        /*0b84*/ 	.word	0x00000000
        /*0b88*/ 	.word	0x00000218
        /*0b8c*/ 	.short	0x010a
        /*0b8e*/ 	.byte	0xff
	.zero		1


	//   ....[169]....
        /*0b90*/ 	.word	0x00006300
        /*0b94*/ 	.word	0x00000000
        /*0b98*/ 	.word	0x00000230
        /*0b9c*/ 	.short	0x010a
        /*0b9e*/ 	.byte	0xff
	.zero		1


	//   ....[170]....
        /*0ba0*/ 	.word	0x00006410
        /*0ba4*/ 	.word	0x00000000
        /*0ba8*/ 	.word	0x00000000
        /*0bac*/ 	.short	0x0101
        /*0bae*/ 	.byte	0xff
	.zero		1


	//   ....[171]....
        /*0bb0*/ 	.word	0x00006e70
        /*0bb4*/ 	.word	0x00000003
        /*0bb8*/ 	.word	0x00000200
        /*0bbc*/ 	.short	0x010a
        /*0bbe*/ 	.byte	0xff
	.zero		1


	//   ....[172]....
        /*0bc0*/ 	.word	0x00006eb0
        /*0bc4*/ 	.word	0x000000c3
        /*0bc8*/ 	.word	0x00000250
        /*0bcc*/ 	.short	0x010a
        /*0bce*/ 	.byte	0xff
	.zero		1


	//   ....[173]....
        /*0bd0*/ 	.word	0x00006fe0
        /*0bd4*/ 	.word	0x00000003
        /*0bd8*/ 	.word	0x00000200
        /*0bdc*/ 	.short	0x010a
        /*0bde*/ 	.byte	0xff
	.zero		1


	//   ....[174]....
        /*0be0*/ 	.word	0x00007140
        /*0be4*/ 	.word	0x00000000
        /*0be8*/ 	.word	0x00000000
        /*0bec*/ 	.short	0x0101
        /*0bee*/ 	.byte	0xff
	.zero		1


	//   ....[175]....
        /*0bf0*/ 	.word	0x000071a0
        /*0bf4*/ 	.word	0x000000c3
        /*0bf8*/ 	.word	0x00000250
        /*0bfc*/ 	.short	0x010a
        /*0bfe*/ 	.byte	0xff
	.zero		1


	//   ....[176]....
        /*0c00*/ 	.word	0x00008550
        /*0c04*/ 	.word	0x000000d8
        /*0c08*/ 	.word	0x00000200
        /*0c0c*/ 	.short	0x010a
        /*0c0e*/ 	.byte	0xff
	.zero		1


	//   ....[177]....
        /*0c10*/ 	.word	0x00008620
        /*0c14*/ 	.word	0x000000d8
        /*0c18*/ 	.word	0x00000200
        /*0c1c*/ 	.short	0x010a
        /*0c1e*/ 	.byte	0xff
	.zero		1


	//   ....[178]....
        /*0c20*/ 	.word	0x00008780
        /*0c24*/ 	.word	0x00000002
        /*0c28*/ 	.word	0x00000000
        /*0c2c*/ 	.short	0x0101
        /*0c2e*/ 	.byte	0xff
	.zero		1


	//   ....[179]....
        /*0c30*/ 	.word	0x00008b90
        /*0c34*/ 	.word	0x000000c3
        /*0c38*/ 	.word	0x00000000
        /*0c3c*/ 	.short	0x0101
        /*0c3e*/ 	.byte	0xff
	.zero		1


	//   ....[180]....
        /*0c40*/ 	.word	0x00009be0
        /*0c44*/ 	.word	0x00000003
        /*0c48*/ 	.word	0x000002a0
        /*0c4c*/ 	.short	0x010a
        /*0c4e*/ 	.byte	0xff
	.zero		1


	//   ....[181]....
        /*0c50*/ 	.word	0x00009c40
        /*0c54*/ 	.word	0x00000002
        /*0c58*/ 	.word	0x00000100
        /*0c5c*/ 	.short	0x010a
        /*0c5e*/ 	.byte	0xff
	.zero		1


	//   ....[182]....
        /*0c60*/ 	.word	0x00009ca0
        /*0c64*/ 	.word	0x00000002
        /*0c68*/ 	.word	0x00000100
        /*0c6c*/ 	.short	0x010a
        /*0c6e*/ 	.byte	0xff
	.zero		1


	//   ....[183]....
        /*0c70*/ 	.word	0x00009cf0
        /*0c74*/ 	.word	0x00000002
        /*0c78*/ 	.word	0x00000230
        /*0c7c*/ 	.short	0x010a
        /*0c7e*/ 	.byte	0xff
	.zero		1


	//   ....[184]....
        /*0c80*/ 	.word	0x00009d50
        /*0c84*/ 	.word	0x00000000
        /*0c88*/ 	.word	0x00000000
        /*0c8c*/ 	.short	0x010a
        /*0c8e*/ 	.byte	0xff
	.zero		1


	//   ....[185]....
        /*0c90*/ 	.word	0x00009db0
        /*0c94*/ 	.word	0x00000000
        /*0c98*/ 	.word	0x00000000
        /*0c9c*/ 	.short	0x010a
        /*0c9e*/ 	.byte	0xff
	.zero		1


	//   ....[186]....
        /*0ca0*/ 	.word	0x00009e10
        /*0ca4*/ 	.word	0x00000000
        /*0ca8*/ 	.word	0x00000000
        /*0cac*/ 	.short	0x010a
        /*0cae*/ 	.byte	0xff
	.zero		1


	//   ....[187]....
        /*0cb0*/ 	.word	0x00009e70
        /*0cb4*/ 	.word	0x00000000
        /*0cb8*/ 	.word	0x00000000
        /*0cbc*/ 	.short	0x010a
        /*0cbe*/ 	.byte	0xff
	.zero		1


	//   ....[188]....
        /*0cc0*/ 	.word	0x00009ed0
        /*0cc4*/ 	.word	0x00000000
        /*0cc8*/ 	.word	0x00000000
        /*0ccc*/ 	.short	0x010a
        /*0cce*/ 	.byte	0xff
	.zero		1


	//   ....[189]....
        /*0cd0*/ 	.word	0x00009f30
        /*0cd4*/ 	.word	0x00000000
        /*0cd8*/ 	.word	0x00000000
        /*0cdc*/ 	.short	0x010a
        /*0cde*/ 	.byte	0xff
	.zero		1


	//   ....[190]....
        /*0ce0*/ 	.word	0x00009f90
        /*0ce4*/ 	.word	0x00000000
        /*0ce8*/ 	.word	0x00000000
        /*0cec*/ 	.short	0x010a
        /*0cee*/ 	.byte	0xff
	.zero		1


	//   ....[191]....
        /*0cf0*/ 	.word	0x00009ff0
        /*0cf4*/ 	.word	0x00000000
        /*0cf8*/ 	.word	0x00000000
        /*0cfc*/ 	.short	0x010a
        /*0cfe*/ 	.byte	0xff
	.zero		1


	//   ....[192]....
        /*0d00*/ 	.word	0x0000a050
        /*0d04*/ 	.word	0x00000000
        /*0d08*/ 	.word	0x00000000
        /*0d0c*/ 	.short	0x010a
        /*0d0e*/ 	.byte	0xff
	.zero		1


	//   ....[193]....
        /*0d10*/ 	.word	0x0000a0b0
        /*0d14*/ 	.word	0x00000000
        /*0d18*/ 	.word	0x00000000
        /*0d1c*/ 	.short	0x010a
        /*0d1e*/ 	.byte	0xff
	.zero		1


	//   ....[194]....
        /*0d20*/ 	.word	0x0000a110
        /*0d24*/ 	.word	0x00000000
        /*0d28*/ 	.word	0x00000000
        /*0d2c*/ 	.short	0x010a
        /*0d2e*/ 	.byte	0xff
	.zero		1


	//   ....[195]....
        /*0d30*/ 	.word	0x0000a170
        /*0d34*/ 	.word	0x00000000
        /*0d38*/ 	.word	0x00000000
        /*0d3c*/ 	.short	0x010a
        /*0d3e*/ 	.byte	0xff
	.zero		1


	//   ....[196]....
        /*0d40*/ 	.word	0x0000a1d0
        /*0d44*/ 	.word	0x00000000
        /*0d48*/ 	.word	0x00000000
        /*0d4c*/ 	.short	0x010a
        /*0d4e*/ 	.byte	0xff
	.zero		1


	//   ....[197]....
        /*0d50*/ 	.word	0x0000a230
        /*0d54*/ 	.word	0x00000000
        /*0d58*/ 	.word	0x00000000
        /*0d5c*/ 	.short	0x010a
        /*0d5e*/ 	.byte	0xff
	.zero		1


	//   ....[198]....
        /*0d60*/ 	.word	0x0000a290
        /*0d64*/ 	.word	0x00000000
        /*0d68*/ 	.word	0x00000000
        /*0d6c*/ 	.short	0x010a
        /*0d6e*/ 	.byte	0xff
	.zero		1


	//   ....[199]....
        /*0d70*/ 	.word	0x0000a2f0
        /*0d74*/ 	.word	0x00000000
        /*0d78*/ 	.word	0x00000000
        /*0d7c*/ 	.short	0x010a
        /*0d7e*/ 	.byte	0xff
	.zero		1


	//   ....[200]....
        /*0d80*/ 	.word	0x0000a350
        /*0d84*/ 	.word	0x00000000
        /*0d88*/ 	.word	0x00000000
        /*0d8c*/ 	.short	0x010a
        /*0d8e*/ 	.byte	0xff
	.zero		1


	//   ....[201]....
        /*0d90*/ 	.word	0x0000a3b0
        /*0d94*/ 	.word	0x00000000
        /*0d98*/ 	.word	0x00000000
        /*0d9c*/ 	.short	0x010a
        /*0d9e*/ 	.byte	0xff
	.zero		1


	//   ....[202]....
        /*0da0*/ 	.word	0x0000a410
        /*0da4*/ 	.word	0x00000000
        /*0da8*/ 	.word	0x00000000
        /*0dac*/ 	.short	0x010a
        /*0dae*/ 	.byte	0xff
	.zero		1


	//   ....[203]....
        /*0db0*/ 	.word	0x0000a470
        /*0db4*/ 	.word	0x00000000
        /*0db8*/ 	.word	0x00000000
        /*0dbc*/ 	.short	0x010a
        /*0dbe*/ 	.byte	0xff
	.zero		1


	//   ....[204]....
        /*0dc0*/ 	.word	0x0000a4d0
        /*0dc4*/ 	.word	0x00000000
        /*0dc8*/ 	.word	0x00000000
        /*0dcc*/ 	.short	0x010a
        /*0dce*/ 	.byte	0xff
	.zero		1


	//   ....[205]....
        /*0dd0*/ 	.word	0x0000a530
        /*0dd4*/ 	.word	0x00000000
        /*0dd8*/ 	.word	0x00000000
        /*0ddc*/ 	.short	0x010a
        /*0dde*/ 	.byte	0xff
	.zero		1


	//   ....[206]....
        /*0de0*/ 	.word	0x0000a590
        /*0de4*/ 	.word	0x00000000
        /*0de8*/ 	.word	0x00000000
        /*0dec*/ 	.short	0x010a
        /*0dee*/ 	.byte	0xff
	.zero		1


	//   ....[207]....
        /*0df0*/ 	.word	0x0000a5f0
        /*0df4*/ 	.word	0x00000000
        /*0df8*/ 	.word	0x00000000
        /*0dfc*/ 	.short	0x010a
        /*0dfe*/ 	.byte	0xff
	.zero		1


	//   ....[208]....
        /*0e00*/ 	.word	0x0000a650
        /*0e04*/ 	.word	0x00000000
        /*0e08*/ 	.word	0x00000000
        /*0e0c*/ 	.short	0x010a
        /*0e0e*/ 	.byte	0xff
	.zero		1


	//   ....[209]....
        /*0e10*/ 	.word	0x0000a6b0
        /*0e14*/ 	.word	0x00000000
        /*0e18*/ 	.word	0x00000000
        /*0e1c*/ 	.short	0x010a
        /*0e1e*/ 	.byte	0xff
	.zero		1


	//   ....[210]....
        /*0e20*/ 	.word	0x0000a710
        /*0e24*/ 	.word	0x00000000
        /*0e28*/ 	.word	0x00000000
        /*0e2c*/ 	.short	0x010a
        /*0e2e*/ 	.byte	0xff
	.zero		1


	//   ....[211]....
        /*0e30*/ 	.word	0x0000a770
        /*0e34*/ 	.word	0x00000000
        /*0e38*/ 	.word	0x00000000
        /*0e3c*/ 	.short	0x010a
        /*0e3e*/ 	.byte	0xff
	.zero		1


	//   ....[212]....
        /*0e40*/ 	.word	0x0000a7d0
        /*0e44*/ 	.word	0x00000000
        /*0e48*/ 	.word	0x00000000
        /*0e4c*/ 	.short	0x010a
        /*0e4e*/ 	.byte	0xff
	.zero		1


	//   ....[213]....
        /*0e50*/ 	.word	0x0000a830
        /*0e54*/ 	.word	0x00000000
        /*0e58*/ 	.word	0x00000000
        /*0e5c*/ 	.short	0x010a
        /*0e5e*/ 	.byte	0xff
	.zero		1


	//   ....[214]....
        /*0e60*/ 	.word	0x0000a890
        /*0e64*/ 	.word	0x00000000
        /*0e68*/ 	.word	0x00000000
        /*0e6c*/ 	.short	0x010a
        /*0e6e*/ 	.byte	0xff
	.zero		1


	//   ....[215]....
        /*0e70*/ 	.word	0x0000a8e0
        /*0e74*/ 	.word	0x00000000
        /*0e78*/ 	.word	0x00000290
        /*0e7c*/ 	.short	0x010a
        /*0e7e*/ 	.byte	0xff
	.zero		1


	//   ....[216]....
        /*0e80*/ 	.word	0x0000a940
        /*0e84*/ 	.word	0x00000000
        /*0e88*/ 	.word	0x00000240
        /*0e8c*/ 	.short	0x010a
        /*0e8e*/ 	.byte	0xff
	.zero		1


	//   ....[217]....
        /*0e90*/ 	.word	0x0000a990
        /*0e94*/ 	.word	0x00000000
        /*0e98*/ 	.word	0x00000230
        /*0e9c*/ 	.short	0x010a
        /*0e9e*/ 	.byte	0xff
	.zero		1


	//   ....[218]....
        /*0ea0*/ 	.word	0x0000a9f0
        /*0ea4*/ 	.word	0x00000000
        /*0ea8*/ 	.word	0x00000240
        /*0eac*/ 	.short	0x010a
        /*0eae*/ 	.byte	0xff
	.zero		1


	//   ....[219]....
        /*0eb0*/ 	.word	0x0000aa50
        /*0eb4*/ 	.word	0x00000004
        /*0eb8*/ 	.word	0x00000008
        /*0ebc*/ 	.short	0x010a
        /*0ebe*/ 	.byte	0xff
	.zero		1


	//   ....[220]....
        /*0ec0*/ 	.word	0x0000ab30
        /*0ec4*/ 	.word	0x00000002
        /*0ec8*/ 	.word	0x00000008
        /*0ecc*/ 	.short	0x010a
        /*0ece*/ 	.byte	0xff
	.zero		1


	//   ....[221]....
        /*0ed0*/ 	.word	0x0000ab80
        /*0ed4*/ 	.word	0x00000000
        /*0ed8*/ 	.word	0x00000230
        /*0edc*/ 	.short	0x010a
        /*0ede*/ 	.byte	0xff
	.zero		1


	//   ....[222]....
        /*0ee0*/ 	.word	0x0000abe0
        /*0ee4*/ 	.word	0x00000000
        /*0ee8*/ 	.word	0x00000270
        /*0eec*/ 	.short	0x010a
        /*0eee*/ 	.byte	0xff
	.zero		1


	//   ....[223]....
        /*0ef0*/ 	.word	0x0000ac40
        /*0ef4*/ 	.word	0x00000000
        /*0ef8*/ 	.word	0x00000000
        /*0efc*/ 	.short	0x010a
        /*0efe*/ 	.byte	0xff
	.zero		1


	//   ....[224]....
        /*0f00*/ 	.word	0x0000aca0
        /*0f04*/ 	.word	0x00000000
        /*0f08*/ 	.word	0x00000000
        /*0f0c*/ 	.short	0x010a
        /*0f0e*/ 	.byte	0xff
	.zero		1


	//   ....[225]....
        /*0f10*/ 	.word	0x0000ad00
        /*0f14*/ 	.word	0x00000000
        /*0f18*/ 	.word	0x00000000
        /*0f1c*/ 	.short	0x010a
        /*0f1e*/ 	.byte	0xff
	.zero		1


	//   ....[226]....
        /*0f20*/ 	.word	0x0000ad60
        /*0f24*/ 	.word	0x00000000
        /*0f28*/ 	.word	0x00000000
        /*0f2c*/ 	.short	0x010a
        /*0f2e*/ 	.byte	0xff
	.zero		1


	//   ....[227]....
        /*0f30*/ 	.word	0x0000adc0
        /*0f34*/ 	.word	0x00000000
        /*0f38*/ 	.word	0x000002b0
        /*0f3c*/ 	.short	0x010a
        /*0f3e*/ 	.byte	0xff
	.zero		1


	//   ....[228]....
        /*0f40*/ 	.word	0x0000ae10
        /*0f44*/ 	.word	0x00000000
        /*0f48*/ 	.word	0x00000230
        /*0f4c*/ 	.short	0x010a
        /*0f4e*/ 	.byte	0xff
	.zero		1


	//   ....[229]....
        /*0f50*/ 	.word	0x0000ae70
        /*0f54*/ 	.word	0x00000000
        /*0f58*/ 	.word	0x00000228
        /*0f5c*/ 	.short	0x010a
        /*0f5e*/ 	.byte	0xff
	.zero		1


	//   ....[230]....
        /*0f60*/ 	.word	0x0000aed0
        /*0f64*/ 	.word	0x00000003
        /*0f68*/ 	.word	0x00000210
        /*0f6c*/ 	.short	0x010a
        /*0f6e*/ 	.byte	0xff
	.zero		1


	//   ....[231]....
        /*0f70*/ 	.word	0x0000af30
        /*0f74*/ 	.word	0x00000003
        /*0f78*/ 	.word	0x00000218
        /*0f7c*/ 	.short	0x010a
        /*0f7e*/ 	.byte	0xff
	.zero		1


	//   ....[232]....
        /*0f80*/ 	.word	0x0000af90
        /*0f84*/ 	.word	0x00000000
        /*0f88*/ 	.word	0x00000210
        /*0f8c*/ 	.short	0x010a
        /*0f8e*/ 	.byte	0xff
	.zero		1


	//   ....[233]....
        /*0f90*/ 	.word	0x0000afe0
        /*0f94*/ 	.word	0x00000000
        /*0f98*/ 	.word	0x00000230
        /*0f9c*/ 	.short	0x010a
        /*0f9e*/ 	.byte	0xff
	.zero		1


	//   ....[234]....
        /*0fa0*/ 	.word	0x0000b030
        /*0fa4*/ 	.word	0x00000003
        /*0fa8*/ 	.word	0x00000200
        /*0fac*/ 	.short	0x010a
        /*0fae*/ 	.byte	0xff
	.zero		1


	//   ....[235]....
        /*0fb0*/ 	.word	0x0000b080
        /*0fb4*/ 	.word	0x000000c3
        /*0fb8*/ 	.word	0x00000250
        /*0fbc*/ 	.short	0x010a
        /*0fbe*/ 	.byte	0xff
	.zero		1


	//   ....[236]....
        /*0fc0*/ 	.word	0x0000b0d0
        /*0fc4*/ 	.word	0x000000d8
        /*0fc8*/ 	.word	0x00000200
        /*0fcc*/ 	.short	0x010a
        /*0fce*/ 	.byte	0xff
	.zero		1


	//----- nvinfo : EIATTR_NUM_MBARRIERS
	.align		4
.L_47:
        /*0fd0*/ 	.byte	0x03, 0x38
        /*0fd2*/ 	.short	0x0057


	//----- nvinfo : EIATTR_EXIT_INSTR_OFFSETS
	.align		4
        /*0fd4*/ 	.byte	0x04, 0x1c
        /*0fd6*/ 	.short	(.L_49 - .L_48)


	//   ....[0]....
.L_48:
        /*0fd8*/ 	.word	0x00003b60


	//   ....[1]....
        /*0fdc*/ 	.word	0x00004060


	//   ....[2]....
        /*0fe0*/ 	.word	0x000040c0


	//   ....[3]....
        /*0fe4*/ 	.word	0x000052f0


	//   ....[4]....
        /*0fe8*/ 	.word	0x00006000


	//   ....[5]....
        /*0fec*/ 	.word	0x00006040


	//   ....[6]....
        /*0ff0*/ 	.word	0x00009bd0


	//----- nvinfo : EIATTR_MAX_THREADS
	.align		4
.L_49:
        /*0ff4*/ 	.byte	0x04, 0x05
        /*0ff6*/ 	.short	(.L_51 - .L_50)
.L_50:
        /*0ff8*/ 	.word	0x00000100
        /*0ffc*/ 	.word	0x00000001
        /*1000*/ 	.word	0x00000001


	//----- nvinfo : EIATTR_CRS_STACK_SIZE
	.align		4
.L_51:
        /*1004*/ 	.byte	0x04, 0x1e
        /*1006*/ 	.short	(.L_53 - .L_52)
.L_52:
        /*1008*/ 	.word	0x00000000


	//----- nvinfo : EIATTR_CBANK_PARAM_SIZE
	.align		4
.L_53:
        /*100c*/ 	.byte	0x03, 0x19
        /*100e*/ 	.short	0x0800


	//----- nvinfo : EIATTR_PARAM_CBANK
	.align		4
        /*1010*/ 	.byte	0x04, 0x0a
        /*1012*/ 	.short	(.L_55 - .L_54)
	.align		4
.L_54:
        /*1014*/ 	.word	index@(.nv.constant0._ZN7cutlass13device_kernelINS_4gemm6kernel13GemmUniversalIN4cute5tupleIJiiiiEEENS1_10collective13CollectiveMmaINS1_35MainloopSm100TmaUmmaWarpSpecializedILi32ELi2ELi4ENS5_IJNS4_1CILi2EEENSA_ILi1EEESC_EEEEENS5_IJNSA_ILi256EEENSA_ILi128EEENSA_ILi32EEEEEENS_12float_e5m2_tENS5_IJlSC_lEEESJ_SK_NS4_8TiledMMAINS4_8MMA_AtomIJNS4_10MMA_TraitsINS4_25SM100_MMA_F8F6F4_2x1SM_SSEJSJ_SJ_fSF_SG_NS4_17integral_constantINS4_4UMMA5MajorELSR_0EEESS_NSP_INSQ_7ScaleInELST_0EEESU_EEEEEENS4_6LayoutINS5_IJSC_SC_SC_EEENS5_IJNSA_ILi0EEESZ_SZ_EEEEENS5_IJNS4_10UnderscoreES12_S12_EEEEENS4_18SM100_TMA_2SM_LOADENS4_14ComposedLayoutINS4_7SwizzleILi1ELi4ELi3EEENS4_18smem_ptr_flag_bitsILi8EEENSX_INS5_IJNSA_ILi8EEESH_EEENS5_IJSH_SC_EEEEEEEvNS4_8identityES15_S1F_vS1G_EENS_8epilogue10collective18CollectiveEpilogueINS1I_23Sm100TmaWarpSpecializedILi2ELi2ELi64ELb0ELb0EEEJNS5_IJSG_SG_SH_EEENS5_IJNSX_ISG_SC_EENSX_INSA_ILi64EEESC_EEEEESJ_SK_SJ_SK_NS1I_6fusion15FusionCallbacksIS1M_NS1S_17LinearCombinationISJ_fSJ_fLNS_15FloatRoundStyleE2EEES1N_S1R_JEEENS4_5SM1004TMEM4LOAD26SM100_TMEM_LOAD_32dp32b64xENS4_13SM90_TMA_LOADENS16_INS17_ILi2ELi4ELi3EEES1A_NSX_INS5_IJS1B_S1P_EEENS5_IJS1P_SC_EEEEEEENS4_39AutoVectorizingCopyWithAssumedAlignmentILi128EEENS4_14SM90_TMA_STOREES27_S29_S29_EEEvvEEEEvNT_6ParamsE)
        /*1018*/ 	.short	0x0380
        /*101a*/ 	.short	0x0800


	//----- nvinfo : EIATTR_SW_WAR
	.align		4
.L_55:
        /*101c*/ 	.byte	0x04, 0x36
        /*101e*/ 	.short	(.L_57 - .L_56)
.L_56:
        /*1020*/ 	.word	0x00000008
.L_57:


//--------------------- .nv.callgraph             --------------------------
	.section	.nv.callgraph,"",@"SHT_CUDA_CALLGRAPH"
	.align	4
	.sectionentsize	8
	.align		4
        /*0000*/ 	.word	0x00000000
	.align		4
        /*0004*/ 	.word	0xffffffff
	.align		4
        /*0008*/ 	.word	index@(_ZN7cutlass13device_kernelINS_4gemm6kernel13GemmUniversalIN4cute5tupleIJiiiiEEENS1_10collective13CollectiveMmaINS1_35MainloopSm100TmaUmmaWarpSpecializedILi32ELi2ELi4ENS5_IJNS4_1CILi2EEENSA_ILi1EEESC_EEEEENS5_IJNSA_ILi256EEENSA_ILi128EEENSA_ILi32EEEEEENS_12float_e5m2_tENS5_IJlSC_lEEESJ_SK_NS4_8TiledMMAINS4_8MMA_AtomIJNS4_10MMA_TraitsINS4_25SM100_MMA_F8F6F4_2x1SM_SSEJSJ_SJ_fSF_SG_NS4_17integral_constantINS4_4UMMA5MajorELSR_0EEESS_NSP_INSQ_7ScaleInELST_0EEESU_EEEEEENS4_6LayoutINS5_IJSC_SC_SC_EEENS5_IJNSA_ILi0EEESZ_SZ_EEEEENS5_IJNS4_10UnderscoreES12_S12_EEEEENS4_18SM100_TMA_2SM_LOADENS4_14ComposedLayoutINS4_7SwizzleILi1ELi4ELi3EEENS4_18smem_ptr_flag_bitsILi8EEENSX_INS5_IJNSA_ILi8EEESH_EEENS5_IJSH_SC_EEEEEEEvNS4_8identityES15_S1F_vS1G_EENS_8epilogue10collective18CollectiveEpilogueINS1I_23Sm100TmaWarpSpecializedILi2ELi2ELi64ELb0ELb0EEEJNS5_IJSG_SG_SH_EEENS5_IJNSX_ISG_SC_EENSX_INSA_ILi64EEESC_EEEEESJ_SK_SJ_SK_NS1I_6fusion15FusionCallbacksIS1M_NS1S_17LinearCombinationISJ_fSJ_fLNS_15FloatRoundStyleE2EEES1N_S1R_JEEENS4_5SM1004TMEM4LOAD26SM100_TMEM_LOAD_32dp32b64xENS4_13SM90_TMA_LOADENS16_INS17_ILi2ELi4ELi3EEES1A_NSX_INS5_IJS1B_S1P_EEENS5_IJS1P_SC_EEEEEEENS4_39AutoVectorizingCopyWithAssumedAlignmentILi128EEENS4_14SM90_TMA_STOREES27_S29_S29_EEEvvEEEEvNT_6ParamsE)
	.align		4
        /*000c*/ 	.word	index@(__assertfail)
	.align		4
        /*0010*/ 	.word	0x00000000
	.align		4
        /*0014*/ 	.word	0xfffffffe
	.align		4
        /*0018*/ 	.word	0x00000000
	.align		4
        /*001c*/ 	.word	0xfffffffd
	.align		4
        /*0020*/ 	.word	0x00000000
	.align		4
        /*0024*/ 	.word	0xfffffffc


//--------------------- .nv.constant4             --------------------------
	.section	.nv.constant4,"a",@progbits
	.align	8
	.align		8
.nv.constant4:
        /*0000*/ 	.dword	__assertfail
	.align		8
        /*0008*/ 	.dword	__unnamed_1
	.align		8
        /*0010*/ 	.dword	__unnamed_2
	.align		8
        /*0018*/ 	.dword	_ZN40_INTERNAL_57a43413_4_k_cu_3b2bf466_303944cuda3std3__45__cpo5beginE
	.align		8
        /*0020*/ 	.dword	_ZN40_INTERNAL_57a43413_4_k_cu_3b2bf466_303944cuda3std3__45__cpo3endE
	.align		8
        /*0028*/ 	.dword	_ZN40_INTERNAL_57a43413_4_k_cu_3b2bf466_303944cuda3std3__45__cpo6cbeginE
	.align		8
        /*0030*/ 	.dword	_ZN40_INTERNAL_57a43413_4_k_cu_3b2bf466_303944cuda3std3__45__cpo4cendE
	.align		8
        /*0038*/ 	.dword	_ZN40_INTERNAL_57a43413_4_k_cu_3b2bf466_303944cuda3std3__442_GLOBAL__N__57a43413_4_k_cu_3b2bf466_303946ignoreE
	.align		8
        /*0040*/ 	.dword	_ZN40_INTERNAL_57a43413_4_k_cu_3b2bf466_303944cuda3std3__419piecewise_constructE
	.align		8
        /*0048*/ 	.dword	_ZN40_INTERNAL_57a43413_4_k_cu_3b2bf466_303944cuda3std3__48in_placeE
	.align		8
        /*0050*/ 	.dword	_ZN40_INTERNAL_57a43413_4_k_cu_3b2bf466_303944cuda3std6ranges3__45__cpo4swapE
	.align		8
        /*0058*/ 	.dword	_ZN40_INTERNAL_57a43413_4_k_cu_3b2bf466_303944cuda3std6ranges3__45__cpo9iter_moveE
	.align		8
        /*0060*/ 	.dword	_ZN40_INTERNAL_57a43413_4_k_cu_3b2bf466_303944cute7productE
	.align		8
        /*0068*/ 	.dword	_ZN40_INTERNAL_57a43413_4_k_cu_3b2bf466_303944cute1_E
	.align		8
        /*0070*/ 	.dword	$str$25
	.align		8
        /*0078*/ 	.dword	$str$26
	.align		8
        /*0080*/ 	.dword	$str$27
	.align		8
        /*0088*/ 	.dword	$str$28


//--------------------- .text._ZN7cutlass13device_kernelINS_4gemm6kernel13GemmUniversalIN4cute5tupleIJiiiiEEENS1_10collective13CollectiveMmaINS1_35MainloopSm100TmaUmmaWarpSpecializedILi32ELi2ELi4ENS5_IJNS4_1CILi2EEENSA_ILi1EEESC_EEEEENS5_IJNSA_ILi256EEENSA_ILi128EEENSA_ILi32EEEEEENS_12float_e5m2_tENS5_IJlSC_lEEESJ_SK_NS4_8TiledMMAINS4_8MMA_AtomIJNS4_10MMA_TraitsINS4_25SM100_MMA_F8F6F4_2x1SM_SSEJSJ_SJ_fSF_SG_NS4_17integral_constantINS4_4UMMA5MajorELSR_0EEESS_NSP_INSQ_7ScaleInELST_0EEESU_EEEEEENS4_6LayoutINS5_IJSC_SC_SC_EEENS5_IJNSA_ILi0EEESZ_SZ_EEEEENS5_IJNS4_10UnderscoreES12_S12_EEEEENS4_18SM100_TMA_2SM_LOADENS4_14ComposedLayoutINS4_7SwizzleILi1ELi4ELi3EEENS4_18smem_ptr_flag_bitsILi8EEENSX_INS5_IJNSA_ILi8EEESH_EEENS5_IJSH_SC_EEEEEEEvNS4_8identityES15_S1F_vS1G_EENS_8epilogue10collective18CollectiveEpilogueINS1I_23Sm100TmaWarpSpecializedILi2ELi2ELi64ELb0ELb0EEEJNS5_IJSG_SG_SH_EEENS5_IJNSX_ISG_SC_EENSX_INSA_ILi64EEESC_EEEEESJ_SK_SJ_SK_NS1I_6fusion15FusionCallbacksIS1M_NS1S_17LinearCombinationISJ_fSJ_fLNS_15FloatRoundStyleE2EEES1N_S1R_JEEENS4_5SM1004TMEM4LOAD26SM100_TMEM_LOAD_32dp32b64xENS4_13SM90_TMA_LOADENS16_INS17_ILi2ELi4ELi3EEES1A_NSX_INS5_IJS1B_S1P_EEENS5_IJS1P_SC_EEEEEEENS4_39AutoVectorizingCopyWithAssumedAlignmentILi128EEENS4_14SM90_TMA_STOREES27_S29_S29_EEEvvEEEEvNT_6ParamsE --------------------------
	.section	.text._ZN7cutlass13device_kernelINS_4gemm6kernel13GemmUniversalIN4cute5tupleIJiiiiEEENS1_10collective13CollectiveMmaINS1_35MainloopSm100TmaUmmaWarpSpecializedILi32ELi2ELi4ENS5_IJNS4_1CILi2EEENSA_ILi1EEESC_EEEEENS5_IJNSA_ILi256EEENSA_ILi128EEENSA_ILi32EEEEEENS_12float_e5m2_tENS5_IJlSC_lEEESJ_SK_NS4_8TiledMMAINS4_8MMA_AtomIJNS4_10MMA_TraitsINS4_25SM100_MMA_F8F6F4_2x1SM_SSEJSJ_SJ_fSF_SG_NS4_17integral_constantINS4_4UMMA5MajorELSR_0EEESS_NSP_INSQ_7ScaleInELST_0EEESU_EEEEEENS4_6LayoutINS5_IJSC_SC_SC_EEENS5_IJNSA_ILi0EEESZ_SZ_EEEEENS5_IJNS4_10UnderscoreES12_S12_EEEEENS4_18SM100_TMA_2SM_LOADENS4_14ComposedLayoutINS4_7SwizzleILi1ELi4ELi3EEENS4_18smem_ptr_flag_bitsILi8EEENSX_INS5_IJNSA_ILi8EEESH_EEENS5_IJSH_SC_EEEEEEEvNS4_8identityES15_S1F_vS1G_EENS_8epilogue10collective18CollectiveEpilogueINS1I_23Sm100TmaWarpSpecializedILi2ELi2ELi64ELb0ELb0EEEJNS5_IJSG_SG_SH_EEENS5_IJNSX_ISG_SC_EENSX_INSA_ILi64EEESC_EEEEESJ_SK_SJ_SK_NS1I_6fusion15FusionCallbacksIS1M_NS1S_17LinearCombinationISJ_fSJ_fLNS_15FloatRoundStyleE2EEES1N_S1R_JEEENS4_5SM1004TMEM4LOAD26SM100_TMEM_LOAD_32dp32b64xENS4_13SM90_TMA_LOADENS16_INS17_ILi2ELi4ELi3EEES1A_NSX_INS5_IJS1B_S1P_EEENS5_IJS1P_SC_EEEEEEENS4_39AutoVectorizingCopyWithAssumedAlignmentILi128EEENS4_14SM90_TMA_STOREES27_S29_S29_EEEvvEEEEvNT_6ParamsE,"ax",@progbits
	.align	128
.text._ZN7cutlass13device_kernelINS_4gemm6kernel13GemmUniversalIN4cute5tupleIJiiiiEEENS1_10collective13CollectiveMmaINS1_35MainloopSm100TmaUmmaWarpSpecializedILi32ELi2ELi4ENS5_IJNS4_1CILi2EEENSA_ILi1EEESC_EEEEENS5_IJNSA_ILi256EEENSA_ILi128EEENSA_ILi32EEEEEENS_12float_e5m2_tENS5_IJlSC_lEEESJ_SK_NS4_8TiledMMAINS4_8MMA_AtomIJNS4_10MMA_TraitsINS4_25SM100_MMA_F8F6F4_2x1SM_SSEJSJ_SJ_fSF_SG_NS4_17integral_constantINS4_4UMMA5MajorELSR_0EEESS_NSP_INSQ_7ScaleInELST_0EEESU_EEEEEENS4_6LayoutINS5_IJSC_SC_SC_EEENS5_IJNSA_ILi0EEESZ_SZ_EEEEENS5_IJNS4_10UnderscoreES12_S12_EEEEENS4_18SM100_TMA_2SM_LOADENS4_14ComposedLayoutINS4_7SwizzleILi1ELi4ELi3EEENS4_18smem_ptr_flag_bitsILi8EEENSX_INS5_IJNSA_ILi8EEESH_EEENS5_IJSH_SC_EEEEEEEvNS4_8identityES15_S1F_vS1G_EENS_8epilogue10collective18CollectiveEpilogueINS1I_23Sm100TmaWarpSpecializedILi2ELi2ELi64ELb0ELb0EEEJNS5_IJSG_SG_SH_EEENS5_IJNSX_ISG_SC_EENSX_INSA_ILi64EEESC_EEEEESJ_SK_SJ_SK_NS1I_6fusion15FusionCallbacksIS1M_NS1S_17LinearCombinationISJ_fSJ_fLNS_15FloatRoundStyleE2EEES1N_S1R_JEEENS4_5SM1004TMEM4LOAD26SM100_TMEM_LOAD_32dp32b64xENS4_13SM90_TMA_LOADENS16_INS17_ILi2ELi4ELi3EEES1A_NSX_INS5_IJS1B_S1P_EEENS5_IJS1P_SC_EEEEEEENS4_39AutoVectorizingCopyWithAssumedAlignmentILi128EEENS4_14SM90_TMA_STOREES27_S29_S29_EEEvvEEEEvNT_6ParamsE:
        .type           _ZN7cutlass13device_kernelINS_4gemm6kernel13GemmUniversalIN4cute5tupleIJiiiiEEENS1_10collective13CollectiveMmaINS1_35MainloopSm100TmaUmmaWarpSpecializedILi32ELi2ELi4ENS5_IJNS4_1CILi2EEENSA_ILi1EEESC_EEEEENS5_IJNSA_ILi256EEENSA_ILi128EEENSA_ILi32EEEEEENS_12float_e5m2_tENS5_IJlSC_lEEESJ_SK_NS4_8TiledMMAINS4_8MMA_AtomIJNS4_10MMA_TraitsINS4_25SM100_MMA_F8F6F4_2x1SM_SSEJSJ_SJ_fSF_SG_NS4_17integral_constantINS4_4UMMA5MajorELSR_0EEESS_NSP_INSQ_7ScaleInELST_0EEESU_EEEEEENS4_6LayoutINS5_IJSC_SC_SC_EEENS5_IJNSA_ILi0EEESZ_SZ_EEEEENS5_IJNS4_10UnderscoreES12_S12_EEEEENS4_18SM100_TMA_2SM_LOADENS4_14ComposedLayoutINS4_7SwizzleILi1ELi4ELi3EEENS4_18smem_ptr_flag_bitsILi8EEENSX_INS5_IJNSA_ILi8EEESH_EEENS5_IJSH_SC_EEEEEEEvNS4_8identityES15_S1F_vS1G_EENS_8epilogue10collective18CollectiveEpilogueINS1I_23Sm100TmaWarpSpecializedILi2ELi2ELi64ELb0ELb0EEEJNS5_IJSG_SG_SH_EEENS5_IJNSX_ISG_SC_EENSX_INSA_ILi64EEESC_EEEEESJ_SK_SJ_SK_NS1I_6fusion15FusionCallbacksIS1M_NS1S_17LinearCombinationISJ_fSJ_fLNS_15FloatRoundStyleE2EEES1N_S1R_JEEENS4_5SM1004TMEM4LOAD26SM100_TMEM_LOAD_32dp32b64xENS4_13SM90_TMA_LOADENS16_INS17_ILi2ELi4ELi3EEES1A_NSX_INS5_IJS1B_S1P_EEENS5_IJS1P_SC_EEEEEEENS4_39AutoVectorizingCopyWithAssumedAlignmentILi128EEENS4_14SM90_TMA_STOREES27_S29_S29_EEEvvEEEEvNT_6ParamsE,@function
        .size           _ZN7cutlass13device_kernelINS_4gemm6kernel13GemmUniversalIN4cute5tupleIJiiiiEEENS1_10collective13CollectiveMmaINS1_35MainloopSm100TmaUmmaWarpSpecializedILi32ELi2ELi4ENS5_IJNS4_1CILi2EEENSA_ILi1EEESC_EEEEENS5_IJNSA_ILi256EEENSA_ILi128EEENSA_ILi32EEEEEENS_12float_e5m2_tENS5_IJlSC_lEEESJ_SK_NS4_8TiledMMAINS4_8MMA_AtomIJNS4_10MMA_TraitsINS4_25SM100_MMA_F8F6F4_2x1SM_SSEJSJ_SJ_fSF_SG_NS4_17integral_constantINS4_4UMMA5MajorELSR_0EEESS_NSP_INSQ_7ScaleInELST_0EEESU_EEEEEENS4_6LayoutINS5_IJSC_SC_SC_EEENS5_IJNSA_ILi0EEESZ_SZ_EEEEENS5_IJNS4_10UnderscoreES12_S12_EEEEENS4_18SM100_TMA_2SM_LOADENS4_14ComposedLayoutINS4_7SwizzleILi1ELi4ELi3EEENS4_18smem_ptr_flag_bitsILi8EEENSX_INS5_IJNSA_ILi8EEESH_EEENS5_IJSH_SC_EEEEEEEvNS4_8identityES15_S1F_vS1G_EENS_8epilogue10collective18CollectiveEpilogueINS1I_23Sm100TmaWarpSpecializedILi2ELi2ELi64ELb0ELb0EEEJNS5_IJSG_SG_SH_EEENS5_IJNSX_ISG_SC_EENSX_INSA_ILi64EEESC_EEEEESJ_SK_SJ_SK_NS1I_6fusion15FusionCallbacksIS1M_NS1S_17LinearCombinationISJ_fSJ_fLNS_15FloatRoundStyleE2EEES1N_S1R_JEEENS4_5SM1004TMEM4LOAD26SM100_TMEM_LOAD_32dp32b64xENS4_13SM90_TMA_LOADENS16_INS17_ILi2ELi4ELi3EEES1A_NSX_INS5_IJS1B_S1P_EEENS5_IJS1P_SC_EEEEEEENS4_39AutoVectorizingCopyWithAssumedAlignmentILi128EEENS4_14SM90_TMA_STOREES27_S29_S29_EEEvvEEEEvNT_6ParamsE,(.L_x_249 - _ZN7cutlass13device_kernelINS_4gemm6kernel13GemmUniversalIN4cute5tupleIJiiiiEEENS1_10collective13CollectiveMmaINS1_35MainloopSm100TmaUmmaWarpSpecializedILi32ELi2ELi4ENS5_IJNS4_1CILi2EEENSA_ILi1EEESC_EEEEENS5_IJNSA_ILi256EEENSA_ILi128EEENSA_ILi32EEEEEENS_12float_e5m2_tENS5_IJlSC_lEEESJ_SK_NS4_8TiledMMAINS4_8MMA_AtomIJNS4_10MMA_TraitsINS4_25SM100_MMA_F8F6F4_2x1SM_SSEJSJ_SJ_fSF_SG_NS4_17integral_constantINS4_4UMMA5MajorELSR_0EEESS_NSP_INSQ_7ScaleInELST_0EEESU_EEEEEENS4_6LayoutINS5_IJSC_SC_SC_EEENS5_IJNSA_ILi0EEESZ_SZ_EEEEENS5_IJNS4_10UnderscoreES12_S12_EEEEENS4_18SM100_TMA_2SM_LOADENS4_14ComposedLayoutINS4_7SwizzleILi1ELi4ELi3EEENS4_18smem_ptr_flag_bitsILi8EEENSX_INS5_IJNSA_ILi8EEESH_EEENS5_IJSH_SC_EEEEEEEvNS4_8identityES15_S1F_vS1G_EENS_8epilogue10collective18CollectiveEpilogueINS1I_23Sm100TmaWarpSpecializedILi2ELi2ELi64ELb0ELb0EEEJNS5_IJSG_SG_SH_EEENS5_IJNSX_ISG_SC_EENSX_INSA_ILi64EEESC_EEEEESJ_SK_SJ_SK_NS1I_6fusion15FusionCallbacksIS1M_NS1S_17LinearCombinationISJ_fSJ_fLNS_15FloatRoundStyleE2EEES1N_S1R_JEEENS4_5SM1004TMEM4LOAD26SM100_TMEM_LOAD_32dp32b64xENS4_13SM90_TMA_LOADENS16_INS17_ILi2ELi4ELi3EEES1A_NSX_INS5_IJS1B_S1P_EEENS5_IJS1P_SC_EEEEEEENS4_39AutoVectorizingCopyWithAssumedAlignmentILi128EEENS4_14SM90_TMA_STOREES27_S29_S29_EEEvvEEEEvNT_6ParamsE)
        .other          _ZN7cutlass13device_kernelINS_4gemm6kernel13GemmUniversalIN4cute5tupleIJiiiiEEENS1_10collective13CollectiveMmaINS1_35MainloopSm100TmaUmmaWarpSpecializedILi32ELi2ELi4ENS5_IJNS4_1CILi2EEENSA_ILi1EEESC_EEEEENS5_IJNSA_ILi256EEENSA_ILi128EEENSA_ILi32EEEEEENS_12float_e5m2_tENS5_IJlSC_lEEESJ_SK_NS4_8TiledMMAINS4_8MMA_AtomIJNS4_10MMA_TraitsINS4_25SM100_MMA_F8F6F4_2x1SM_SSEJSJ_SJ_fSF_SG_NS4_17integral_constantINS4_4UMMA5MajorELSR_0EEESS_NSP_INSQ_7ScaleInELST_0EEESU_EEEEEENS4_6LayoutINS5_IJSC_SC_SC_EEENS5_IJNSA_ILi0EEESZ_SZ_EEEEENS5_IJNS4_10UnderscoreES12_S12_EEEEENS4_18SM100_TMA_2SM_LOADENS4_14ComposedLayoutINS4_7SwizzleILi1ELi4ELi3EEENS4_18smem_ptr_flag_bitsILi8EEENSX_INS5_IJNSA_ILi8EEESH_EEENS5_IJSH_SC_EEEEEEEvNS4_8identityES15_S1F_vS1G_EENS_8epilogue10collective18CollectiveEpilogueINS1I_23Sm100TmaWarpSpecializedILi2ELi2ELi64ELb0ELb0EEEJNS5_IJSG_SG_SH_EEENS5_IJNSX_ISG_SC_EENSX_INSA_ILi64EEESC_EEEEESJ_SK_SJ_SK_NS1I_6fusion15FusionCallbacksIS1M_NS1S_17LinearCombinationISJ_fSJ_fLNS_15FloatRoundStyleE2EEES1N_S1R_JEEENS4_5SM1004TMEM4LOAD26SM100_TMEM_LOAD_32dp32b64xENS4_13SM90_TMA_LOADENS16_INS17_ILi2ELi4ELi3EEES1A_NSX_INS5_IJS1B_S1P_EEENS5_IJS1P_SC_EEEEEEENS4_39AutoVectorizingCopyWithAssumedAlignmentILi128EEENS4_14SM90_TMA_STOREES27_S29_S29_EEEvvEEEEvNT_6ParamsE,@"STO_CUDA_ENTRY STV_DEFAULT"
_ZN7cutlass13device_kernelINS_4gemm6kernel13GemmUniversalIN4cute5tupleIJiiiiEEENS1_10collective13CollectiveMmaINS1_35MainloopSm100TmaUmmaWarpSpecializedILi32ELi2ELi4ENS5_IJNS4_1CILi2EEENSA_ILi1EEESC_EEEEENS5_IJNSA_ILi256EEENSA_ILi128EEENSA_ILi32EEEEEENS_12float_e5m2_tENS5_IJlSC_lEEESJ_SK_NS4_8TiledMMAINS4_8MMA_AtomIJNS4_10MMA_TraitsINS4_25SM100_MMA_F8F6F4_2x1SM_SSEJSJ_SJ_fSF_SG_NS4_17integral_constantINS4_4UMMA5MajorELSR_0EEESS_NSP_INSQ_7ScaleInELST_0EEESU_EEEEEENS4_6LayoutINS5_IJSC_SC_SC_EEENS5_IJNSA_ILi0EEESZ_SZ_EEEEENS5_IJNS4_10UnderscoreES12_S12_EEEEENS4_18SM100_TMA_2SM_LOADENS4_14ComposedLayoutINS4_7SwizzleILi1ELi4ELi3EEENS4_18smem_ptr_flag_bitsILi8EEENSX_INS5_IJNSA_ILi8EEESH_EEENS5_IJSH_SC_EEEEEEEvNS4_8identityES15_S1F_vS1G_EENS_8epilogue10collective18CollectiveEpilogueINS1I_23Sm100TmaWarpSpecializedILi2ELi2ELi64ELb0ELb0EEEJNS5_IJSG_SG_SH_EEENS5_IJNSX_ISG_SC_EENSX_INSA_ILi64EEESC_EEEEESJ_SK_SJ_SK_NS1I_6fusion15FusionCallbacksIS1M_NS1S_17LinearCombinationISJ_fSJ_fLNS_15FloatRoundStyleE2EEES1N_S1R_JEEENS4_5SM1004TMEM4LOAD26SM100_TMEM_LOAD_32dp32b64xENS4_13SM90_TMA_LOADENS16_INS17_ILi2ELi4ELi3EEES1A_NSX_INS5_IJS1B_S1P_EEENS5_IJS1P_SC_EEEEEEENS4_39AutoVectorizingCopyWithAssumedAlignmentILi128EEENS4_14SM90_TMA_STOREES27_S29_S29_EEEvvEEEEvNT_6ParamsE:
[----:B------:R-:W1:Y:S01]  /*0000*/  LDC R1, c[0x0][0x37c] ;  /* 0x0000df00ff017b82 */ /* 0x000e620000000800 */
[----:B------:R-:W2:Y:S01]  /*0010*/  S2R R189, SR_TID.X ;  /* 0x0000000000bd7919 */ /* 0x000ea20000002100 */
[----:B------:R-:W3:Y:S06]  /*0020*/  LDCU.64 UR6, c[0x0][0x890] ;  /* 0x00011200ff0677ac */ /* 0x000eec0008000a00 */
[----:B------:R-:W4:Y:S01]  /*0030*/  S2UR UR37, SR_CgaCtaId ;  /* 0x00000000002579c3 */ /* 0x000f220000008800 */
[----:B------:R-:W-:Y:S02]  /*0040*/  PRMT R171, RZ, 0x7610, R171 ;  /* 0x00007610ffab7816 */ /* 0x000fe400000000ab */
[----:B------:R-:W-:Y:S01]  /*0050*/  ELECT P1, URZ, PT ;  /* 0x0000000000ff782f */ /* 0x000fe20003820000 */
[----:B------:R-:W1:Y:S01]  /*0060*/  LDCU.64 UR46, c[0x0][0x358] ;  /* 0x00006b00ff2e77ac */ /* 0x000e620008000a00 */
[----:B---3--:R-:W-:-:S04]  /*0070*/  UISETP.NE.U32.AND UP0, UPT, UR6, URZ, UPT ;  /* 0x000000ff0600728c */ /* 0x008fc8000bf05070 */
[----:B------:R-:W-:Y:S02]  /*0080*/  UISETP.NE.AND.EX UP0, UPT, UR7, URZ, UPT, UP0 ;  /* 0x000000ff0700728c */ /* 0x000fe4000bf05300 */
[----:B----4-:R-:W-:Y:S02]  /*0090*/  ULOP3.LUT UR5, UR37, 0x1, URZ, 0xc0, !UPT ;  /* 0x0000000125057892 */ /* 0x010fe4000f8ec0ff */
[----:B------:R-:W-:Y:S01]  /*00a0*/  ULOP3.LUT UR4, UR37, 0x1, URZ, 0x3c, !UPT ;  /* 0x0000000125047892 */ /* 0x000fe2000f8e3cff */
[----:B--2---:R-:W-:-:S05]  /*00b0*/  SHF.R.U32.HI R173, RZ, 0x5, R189 ;  /* 0x00000005ffad7819 */ /* 0x004fca00000116bd */
[----:B------:R-:W2:Y:S02]  /*00c0*/  SHFL.IDX PT, R0, R173, RZ, 0x1f ;  /* 0x00001fffad007589 */ /* 0x000ea400000e0000 */
[----:B--2---:R-:W-:Y:S01]  /*00d0*/  R2UR UR10, R0 ;  /* 0x00000000000a72ca */ /* 0x004fe200000e0000 */
[----:B-1----:R-:W-:-:S14]  /*00e0*/  BRA.U UP0, `(.L_x_0) ;  /* 0x00000001002c7547 */ /* 0x002fdc000b800000 */
[----:B------:R-:W1:Y:S02]  /*00f0*/  LDCU.64 UR8, c[0x0][0x888] ;  /* 0x00011100ff0877ac */ /* 0x000e640008000a00 */
[----:B-1----:R-:W-:-:S04]  /*0100*/  UISETP.NE.U32.AND UP0, UPT, UR8, URZ, UPT ;  /* 0x000000ff0800728c */ /* 0x002fc8000bf05070 */
[----:B------:R-:W-:-:S09]  /*0110*/  UISETP.NE.AND.EX UP0, UPT, UR9, URZ, UPT, UP0 ;  /* 0x000000ff0900728c */ /* 0x000fd2000bf05300 */
[----:B------:R-:W-:Y:S05]  /*0120*/  BRA.U !UP0, `(.L_x_1) ;  /* 0x0000000108107547 */ /* 0x000fea000b800000 */
[----:B------:R-:W1:Y:S02]  /*0130*/  LDC.64 R2, c[0x0][0x888] ;  /* 0x00022200ff027b82 */ /* 0x000e640000000a00 */
[----:B-1----:R1:W5:Y:S01]  /*0140*/  LDG.E R81, desc[UR46][R2.64] ;  /* 0x0000002e02517981 */ /* 0x002362000c1e1900 */
[----:B------:R-:W-:Y:S01]  /*0150*/  HFMA2 R171, -RZ, RZ, 0, 5.9604644775390625e-08 ;  /* 0x00000001ffab7431 */ /* 0x000fe200000001ff */
[----:B------:R-:W-:Y:S05]  /*0160*/  BRA `(.L_x_0) ;  /* 0x00000000000c7947 */ /* 0x000fea0003800000 */
.L_x_1:
[----:B------:R-:W1:Y:S01]  /*0170*/  LDCU UR8, c[0x0][0x880] ;  /* 0x00011000ff0877ac */ /* 0x000e620008000800 */
[----:B------:R-:W-:Y:S01]  /*0180*/  HFMA2 R171, -RZ, RZ, 0, 5.9604644775390625e-08 ;  /* 0x00000001ffab7431 */ /* 0x000fe200000001ff */
[----:B-1----:R-:W-:-:S07]  /*0190*/  MOV R81, UR8 ;  /* 0x0000000800517c02 */ /* 0x002fce0008000f00 */
.L_x_0:
[----:B------:R-:W2:Y:S02]  /*01a0*/  LDCU.64 UR8, c[0x0][0x8b0] ;  /* 0x00011600ff0877ac */ /* 0x000ea40008000a00 */
[----:B--2---:R-:W-:-:S04]  /*01b0*/  UISETP.NE.U32.AND UP0, UPT, UR8, URZ, UPT ;  /* 0x000000ff0800728c */ /* 0x004fc8000bf05070 */
[----:B------:R-:W-:-:S09]  /*01c0*/  UISETP.NE.AND.EX UP0, UPT, UR9, URZ, UPT, UP0 ;  /* 0x000000ff0900728c */ /* 0x000fd2000bf05300 */
[----:B------:R-:W-:Y:S05]  /*01d0*/  BRA.U UP0, `(.L_x_2) ;  /* 0x0000000100247547 */ /* 0x000fea000b800000 */
[----:B------:R-:W2:Y:S02]  /*01e0*/  LDCU.64 UR8, c[0x0][0x8a8] ;  /* 0x00011500ff0877ac */ /* 0x000ea40008000a00 */
[----:B--2---:R-:W-:-:S04]  /*01f0*/  UISETP.NE.U32.AND UP0, UPT, UR8, URZ, UPT ;  /* 0x000000ff0800728c */ /* 0x004fc8000bf05070 */
[----:B------:R-:W-:-:S09]  /*0200*/  UISETP.NE.AND.EX UP0, UPT, UR9, URZ, UPT, UP0 ;  /* 0x000000ff0900728c */ /* 0x000fd2000bf05300 */
[----:B------:R-:W-:Y:S05]  /*0210*/  BRA.U !UP0, `(.L_x_3) ;  /* 0x00000001080c7547 */ /* 0x000fea000b800000 */
[----:B------:R-:W2:Y:S02]  /*0220*/  LDC.64 R78, c[0x0][0x8a8] ;  /* 0x00022a00ff4e7b82 */ /* 0x000ea40000000a00 */
[----:B--2---:R2:W5:Y:S01]  /*0230*/  LDG.E R78, desc[UR46][R78.64] ;  /* 0x0000002e4e4e7981 */ /* 0x004562000c1e1900 */
[----:B------:R-:W-:Y:S05]  /*0240*/  BRA `(.L_x_2) ;  /* 0x0000000000087947 */ /* 0x000fea0003800000 */
.L_x_3:
[----:B------:R-:W2:Y:S02]  /*0250*/  LDCU UR8, c[0x0][0x8a0] ;  /* 0x00011400ff0877ac */ /* 0x000ea40008000800 */
[----:B--2---:R-:W-:Y:S02]  /*0260*/  MOV R78, UR8 ;  /* 0x00000008004e7c02 */ /* 0x004fe40008000f00 */
.L_x_2:
[----:B------:R-:W-:Y:S01]  /*0270*/  IMAD.U32 R0, RZ, RZ, UR10 ;  /* 0x0000000aff007e24 */ /* 0x000fe2000f8e00ff */
[----:B------:R-:W-:Y:S04]  /*0280*/  BSSY.RECONVERGENT B0, `(.L_x_4) ;  /* 0x000000c000007945 */ /* 0x000fe80003800200 */
[C---:B------:R-:W-:Y:S02]  /*0290*/  ISETP.NE.OR P2, PT, R0.reuse, 0x1, !P1 ;  /* 0x000000010000780c */ /* 0x040fe40004f45670 */
[----:B------:R-:W-:-:S11]  /*02a0*/  ISETP.NE.OR P0, PT, R0, 0x3, !P1 ;  /* 0x000000030000780c */ /* 0x000fd60004f05670 */
[----:B------:R-:W-:Y:S05]  /*02b0*/  @P2 BRA `(.L_x_5) ;  /* 0x0000000000202947 */ /* 0x000fea0003800000 */
[----:B------:R-:W3:Y:S02]  /*02c0*/  LDCU.64 UR8, c[0x0][0x348] ;  /* 0x00006900ff0877ac */ /* 0x000ee40008000a00 */
[----:B---3--:R-:W-:Y:S02]  /*02d0*/  UIADD3 UR12, UP1, UPT, UR8, 0x80, URZ ;  /* 0x00000080080c7890 */ /* 0x008fe4000ff3e0ff */
[----:B------:R-:W-:Y:S02]  /*02e0*/  UIADD3 UR8, UP0, UPT, UR8, 0x180, URZ ;  /* 0x0000018008087890 */ /* 0x000fe4000ff1e0ff */
[----:B------:R-:W-:Y:S02]  /*02f0*/  UIADD3.X UR13, UPT, UPT, URZ, UR9, URZ, UP1, !UPT ;  /* 0x00000009ff0d7290 */ /* 0x000fe40008ffe4ff */
[----:B------:R-:W-:-:S07]  /*0300*/  UIADD3.X UR9, UPT, UPT, URZ, UR9, URZ, UP0, !UPT ;  /* 0x00000009ff097290 */ /* 0x000fce00087fe4ff */
[----:B------:R3:W-:Y:S02]  /*0310*/  UTMACCTL.PF [UR12] ;  /* 0x000000000c0079b9 */ /* 0x0007e40008040000 */
[----:B------:R3:W-:Y:S02]  /*0320*/  UTMACCTL.PF [UR8] ;  /* 0x00000000080079b9 */ /* 0x0007e40008040000 */
[----:B---3--:R-:W-:Y:S01]  /*0330*/  NOP ;  /* 0x0000000000007918 */ /* 0x008fe20000000000 */
.L_x_5:
[----:B------:R-:W-:Y:S05]  /*0340*/  BSYNC.RECONVERGENT B0 ;  /* 0x0000000000007941 */ /* 0x000fea0003800200 */
.L_x_4:
[----:B------:R-:W-:Y:S04]  /*0350*/  BSSY.RECONVERGENT B0, `(.L_x_6) ;  /* 0x000000a000007945 */ /* 0x000fe80003800200 */
        /* <DEDUP_REMOVED lines=9> */
.L_x_7:
[----:B------:R-:W-:Y:S05]  /*03f0*/  BSYNC.RECONVERGENT B0 ;  /* 0x0000000000007941 */ /* 0x000fea0003800200 */
.L_x_6:
[----:B------:R-:W3:Y:S01]  /*0400*/  LDCU.64 UR8, c[0x0][0x888] ;  /* 0x00011100ff0877ac */ /* 0x000ee20008000a00 */
[----:B------:R-:W-:Y:S02]  /*0410*/  UISETP.EQ.U32.AND UP1, UPT, UR6, URZ, UPT ;  /* 0x000000ff0600728c */ /* 0x000fe4000bf22070 */
[----:B------:R-:W-:Y:S02]  /*0420*/  UPLOP3.LUT UP5, UPT, UPT, UPT, UPT, 0x80, 0x8 ;  /* 0x000000000008789c */ /* 0x000fe40003faf070 */
[----:B---3--:R-:W-:-:S04]  /*0430*/  UISETP.NE.U32.AND UP0, UPT, UR8, URZ, UPT ;  /* 0x000000ff0800728c */ /* 0x008fc8000bf05070 */
[----:B------:R-:W-:-:S04]  /*0440*/  UISETP.NE.AND.EX UP0, UPT, UR9, URZ, UPT, UP0 ;  /* 0x000000ff0900728c */ /* 0x000fc8000bf05300 */
[----:B------:R-:W-:-:S04]  /*0450*/  UISETP.EQ.OR.EX UP2, UPT, UR7, URZ, !UP0, UP1 ;  /* 0x000000ff0700728c */ /* 0x000fc8000c742710 */
[----:B------:R-:W-:-:S05]  /*0460*/  UP2UR UR50, UPR, URZ, 0x4 ;  /* 0x00000004ff327883 */ /* 0x000fca0008000000 */
[----:B------:R-:W-:Y:S07]  /*0470*/  BRA.U !UP2, `(.L_x_8) ;  /* 0x000000010a207547 */ /* 0x000fee000b800000 */
[----:B------:R-:W-:Y:S01]  /*0480*/  UISETP.NE.U32.AND UP2, UPT, UR6, URZ, UPT ;  /* 0x000000ff0600728c */ /* 0x000fe2000bf45070 */
[----:B-----5:R-:W-:Y:S01]  /*0490*/  FSETP.NEU.AND P0, PT, R81, RZ, PT ;  /* 0x000000ff5100720b */ /* 0x020fe20003f0d000 */
[----:B------:R-:W-:Y:S02]  /*04a0*/  USEL UR6, URZ, 0xffffffff, UP0 ;  /* 0xffffffffff067887 */ /* 0x000fe40008000000 */
[----:B------:R-:W-:-:S10]  /*04b0*/  UISETP.NE.AND.EX UP2, UPT, UR7, URZ, UPT, UP2 ;  /* 0x000000ff0700728c */ /* 0x000fd4000bf45320 */
[----:B------:R-:W-:Y:S01]  /*04c0*/  VOTEU.ANY UP1, P0 ;  /* 0x0000000000ff7886 */ /* 0x000fe20000020100 */
[----:B------:R-:W-:-:S04]  /*04d0*/  @!UP2 USEL UR6, URZ, 0xffffffff, UP1 ;  /* 0xffffffffff06a887 */ /* 0x000fc80008800000 */
[----:B------:R-:W-:-:S04]  /*04e0*/  ULOP3.LUT UR6, UR6, 0x1, URZ, 0xc0, !UPT ;  /* 0x0000000106067892 */ /* 0x000fc8000f8ec0ff */
[----:B------:R-:W-:-:S11]  /*04f0*/  UISETP.NE.U32.AND UP5, UPT, UR6, 0x1, UPT ;  /* 0x000000010600788c */ /* 0x000fd6000bfa5070 */
.L_x_8:
[----:B------:R-:W3:Y:S01]  /*0500*/  SHFL.IDX PT, R0, R173, RZ, 0x1f ;  /* 0x00001fffad007589 */ /* 0x000ee200000e0000 */
[----:B------:R-:W-:-:S04]  /*0510*/  UISETP.NE.AND UP1, UPT, UR10, 0x2, UPT ;  /* 0x000000020a00788c */ /* 0x000fc8000bf25270 */
[----:B------:R-:W-:Y:S02]  /*0520*/  UISETP.EQ.AND UP2, UPT, UR5, URZ, !UP1 ;  /* 0x000000ff0500728c */ /* 0x000fe4000cf42270 */
[----:B------:R-:W-:-:S04]  /*0530*/  USEL UR7, URZ, 0x1, UP1 ;  /* 0x00000001ff077887 */ /* 0x000fc80008800000 */
[----:B------:R-:W-:Y:S02]  /*0540*/  PLOP3.LUT P5, PT, P1, PT, UP2, 0x80, 0x8 ;  /* 0x000000000008781c */ /* 0x000fe40000faf028 */
[----:B---3--:R-:W-:-:S13]  /*0550*/  ISETP.NE.AND P0, PT, R0, RZ, PT ;  /* 0x000000ff0000720c */ /* 0x008fda0003f05270 */
[----:B------:R-:W-:Y:S05]  /*0560*/  @P0 BRA `(.L_x_9) ;  /* 0x0000000400300947 */ /* 0x000fea0003800000 */
[----:B------:R-:W-:Y:S01]  /*0570*/  ELECT P0, URZ, PT ;  /* 0x0000000000ff782f */ /* 0x000fe20003800000 */
[----:B------:R-:W-:-:S12]  /*0580*/  BSSY.RECONVERGENT B0, `(.L_x_9) ;  /* 0x000004a000007945 */ /* 0x000fd80003800200 */
[----:B------:R-:W-:Y:S05]  /*0590*/  @!P0 BRA `(.L_x_10) ;  /* 0x0000000400208947 */ /* 0x000fea0003800000 */
[----:B------:R-:W-:Y:S01]  /*05a0*/  UMOV UR8, 0x400 ;  /* 0x0000040000087882 */ /* 0x000fe20000000000 */
[----:B------:R-:W-:Y:S01]  /*05b0*/  UMOV UR6, 0x1 ;  /* 0x0000000100067882 */ /* 0x000fe20000000000 */
[----:B------:R-:W-:Y:S02]  /*05c0*/  ULEA UR8, UR37, UR8, 0x18 ;  /* 0x0000000825087291 */ /* 0x000fe4000f8ec0ff */
[----:B------:R-:W-:-:S04]  /*05d0*/  UIADD3 UR12, UPT, UPT, -UR6, 0x100000, URZ ;  /* 0x00100000060c7890 */ /* 0x000fc8000fffe1ff */
[----:B------:R-:W-:Y:S02]  /*05e0*/  USHF.L.U32 UR13, UR12, 0xb, URZ ;  /* 0x0000000b0c0d7899 */ /* 0x000fe400080006ff */
[----:B------:R-:W-:Y:S01]  /*05f0*/  USHF.L.U32 UR12, UR12, 0x1, URZ ;  /* 0x000000010c0c7899 */ /* 0x000fe200080006ff */
[----:B------:R-:W3:Y:S11]  /*0600*/  FENCE.VIEW.ASYNC.S ;  /* 0x00000000000073c6 */ /* 0x000ef60000000000 */
[----:B---3--:R3:W4:Y:S01]  /*0610*/  SYNCS.EXCH.64 URZ, [UR8], UR12 ;  /* 0x0000000c08ff75b2 */ /* 0x0087220008000100 */
[----:B------:R3:W1:Y:S01]  /*0620*/  SYNCS.EXCH.64 URZ, [UR8+0x100], UR12 ;  /* 0x0001000c08ff75b2 */ /* 0x0006620008000100 */
        /* <DEDUP_REMOVED lines=61> */
[----:B------:R3:W1:Y:S02]  /*0a00*/  SYNCS.EXCH.64 URZ, [UR8+0x1f8], UR12 ;  /* 0x0001f80c08ff75b2 */ /* 0x0006640008000100 */
[----:B---34-:R-:W-:Y:S01]  /*0a10*/  NOP ;  /* 0x0000000000007918 */ /* 0x018fe20000000000 */
.L_x_10:
[----:B------:R-:W-:Y:S05]  /*0a20*/  BSYNC.RECONVERGENT B0 ;  /* 0x0000000000007941 */ /* 0x000fea0003800200 */
.L_x_9:
[----:B------:R-:W3:Y:S01]  /*0a30*/  SHFL.IDX PT, R0, R173, RZ, 0x1f ;  /* 0x00001fffad007589 */ /* 0x000ee200000e0000 */
[----:B------:R-:W-:Y:S01]  /*0a40*/  NOP ;  /* 0x0000000000007918 */ /* 0x000fe20000000000 */
[----:B---3--:R-:W-:-:S13]  /*0a50*/  ISETP.NE.AND P0, PT, R0, 0x1, PT ;  /* 0x000000010000780c */ /* 0x008fda0003f05270 */
[----:B------:R-:W-:Y:S05]  /*0a60*/  @P0 BRA `(.L_x_11) ;  /* 0x0000000000440947 */ /* 0x000fea0003800000 */
[----:B------:R-:W-:Y:S01]  /*0a70*/  UMOV UR9, 0x400 ;  /* 0x0000040000097882 */ /* 0x000fe20000000000 */
[----:B------:R-:W-:Y:S01]  /*0a80*/  UMOV UR8, 0x20 ;  /* 0x0000002000087882 */ /* 0x000fe20000000000 */
[----:B------:R-:W-:Y:S01]  /*0a90*/  UMOV UR6, 0x80 ;  /* 0x0000008000067882 */ /* 0x000fe20000000000 */
[----:B------:R-:W-:Y:S02]  /*0aa0*/  ULEA UR9, UR37, UR9, 0x18 ;  /* 0x0000000925097291 */ /* 0x000fe4000f8ec0ff */
[----:B------:R-:W-:-:S04]  /*0ab0*/  UIADD3 UR12, UPT, UPT, -UR8, 0x100000, URZ ;  /* 0x00100000080c7890 */ /* 0x000fc8000fffe1ff */
[----:B------:R-:W-:Y:S02]  /*0ac0*/  USHF.L.U32 UR13, UR12, 0xb, URZ ;  /* 0x0000000b0c0d7899 */ /* 0x000fe400080006ff */
[----:B------:R-:W-:Y:S02]  /*0ad0*/  USHF.L.U32 UR12, UR12, 0x1, URZ ;  /* 0x000000010c0c7899 */ /* 0x000fe400080006ff */
[----:B------:R-:W-:-:S04]  /*0ae0*/  UIADD3 UR14, UPT, UPT, -UR6, 0x100000, URZ ;  /* 0x00100000060e7890 */ /* 0x000fc8000fffe1ff */
[----:B------:R-:W-:Y:S02]  /*0af0*/  USHF.L.U32 UR15, UR14, 0xb, URZ ;  /* 0x0000000b0e0f7899 */ /* 0x000fe400080006ff */
[----:B------:R-:W-:Y:S01]  /*0b00*/  USHF.L.U32 UR14, UR14, 0x1, URZ ;  /* 0x000000010e0e7899 */ /* 0x000fe200080006ff */
[----:B------:R-:W-:Y:S01]  /*0b10*/  ELECT P0, URZ, PT ;  /* 0x0000000000ff782f */ /* 0x000fe20003800000 */
[----:B------:R-:W3:Y:S02]  /*0b20*/  FENCE.VIEW.ASYNC.S ;  /* 0x00000000000073c6 */ /* 0x000ee40000000000 */
[----:B---3--:R3:W4:Y:S08]  /*0b30*/  SYNCS.EXCH.64 URZ, [UR9+0x200], UR12 ;  /* 0x0002000c09ff75b2 */ /* 0x0087300008000100 */
[----:B------:R3:W1:Y:S01]  /*0b40*/  SYNCS.EXCH.64 URZ, [UR9+0x210], UR14 ;  /* 0x0002100e09ff75b2 */ /* 0x0006620008000100 */
[----:B------:R3:W1:Y:S01]  /*0b50*/  SYNCS.EXCH.64 URZ, [UR9+0x208], UR12 ;  /* 0x0002080c09ff75b2 */ /* 0x0006620008000100 */
[----:B------:R3:W1:Y:S01]  /*0b60*/  SYNCS.EXCH.64 URZ, [UR9+0x218], UR14 ;  /* 0x0002180e09ff75b2 */ /* 0x0006620008000100 */
[----:B------:R-:W-:Y:S01]  /*0b70*/  NOP ;  /* 0x0000000000007918 */ /* 0x000fe20000000000 */
.L_x_11:
[----:B------:R-:W2:Y:S01]  /*0b80*/  SHFL.IDX PT, R0, R173, RZ, 0x1f ;  /* 0x00001fffad007589 */ /* 0x000ea200000e0000 */
[----:B------:R-:W-:Y:S01]  /*0b90*/  NOP ;  /* 0x0000000000007918 */ /* 0x000fe20000000000 */
[----:B--2---:R-:W-:-:S13]  /*0ba0*/  ISETP.NE.AND P0, PT, R0, 0x3, PT ;  /* 0x000000030000780c */ /* 0x004fda0003f05270 */
[----:B------:R-:W-:Y:S05]  /*0bb0*/  @P0 BRA `(.L_x_12) ;  /* 0x00000000002c0947 */ /* 0x000fea0003800000 */
[----:B------:R-:W-:Y:S01]  /*0bc0*/  UMOV UR8, 0x400 ;  /* 0x0000040000087882 */ /* 0x000fe20000000000 */
[----:B------:R-:W-:Y:S01]  /*0bd0*/  UMOV UR6, 0x20 ;  /* 0x0000002000067882 */ /* 0x000fe20000000000 */
[----:B------:R-:W-:Y:S02]  /*0be0*/  ULEA UR8, UR37, UR8, 0x18 ;  /* 0x0000000825087291 */ /* 0x000fe4000f8ec0ff */
[----:B---3--:R-:W-:-:S04]  /*0bf0*/  UIADD3 UR12, UPT, UPT, -UR6, 0x100000, URZ ;  /* 0x00100000060c7890 */ /* 0x008fc8000fffe1ff */
[----:B------:R-:W-:Y:S02]  /*0c00*/  USHF.L.U32 UR13, UR12, 0xb, URZ ;  /* 0x0000000b0c0d7899 */ /* 0x000fe400080006ff */
[----:B------:R-:W-:Y:S01]  /*0c10*/  USHF.L.U32 UR12, UR12, 0x1, URZ ;  /* 0x000000010c0c7899 */ /* 0x000fe200080006ff */
[----:B------:R-:W-:Y:S01]  /*0c20*/  ELECT P0, URZ, PT ;  /* 0x0000000000ff782f */ /* 0x000fe20003800000 */
[----:B------:R-:W2:Y:S10]  /*0c30*/  FENCE.VIEW.ASYNC.S ;  /* 0x00000000000073c6 */ /* 0x000eb40000000000 */
[----:B--2---:R2:W3:Y:S01]  /*0c40*/  SYNCS.EXCH.64 URZ, [UR8+0x220], UR12 ;  /* 0x0002200c08ff75b2 */ /* 0x0044e20008000100 */
[----:B------:R2:W1:Y:S01]  /*0c50*/  SYNCS.EXCH.64 URZ, [UR8+0x228], UR12 ;  /* 0x0002280c08ff75b2 */ /* 0x0004620008000100 */
[----:B------:R-:W-:Y:S01]  /*0c60*/  NOP ;  /* 0x0000000000007918 */ /* 0x000fe20000000000 */
.L_x_12:
[----:B------:R-:W4:Y:S01]  /*0c70*/  SHFL.IDX PT, R0, R173, RZ, 0x1f ;  /* 0x00001fffad007589 */ /* 0x000f2200000e0000 */
[----:B------:R-:W-:Y:S01]  /*0c80*/  NOP ;  /* 0x0000000000007918 */ /* 0x000fe20000000000 */
[----:B----4-:R-:W-:-:S13]  /*0c90*/  ISETP.NE.AND P0, PT, R0, 0x4, PT ;  /* 0x000000040000780c */ /* 0x010fda0003f05270 */
[----:B------:R-:W-:Y:S05]  /*0ca0*/  @P0 BRA `(.L_x_13) ;  /* 0x0000000000480947 */ /* 0x000fea0003800000 */
[----:B---3--:R-:W-:Y:S01]  /*0cb0*/  UMOV UR9, 0x1e0 ;  /* 0x000001e000097882 */ /* 0x008fe20000000000 */
[----:B--2---:R-:W-:Y:S01]  /*0cc0*/  UMOV UR8, 0x400 ;  /* 0x0000040000087882 */ /* 0x004fe20000000000 */
[----:B------:R-:W-:Y:S01]  /*0cd0*/  USEL UR9, UR9, 0x1a0, UP5 ;  /* 0x000001a009097887 */ /* 0x000fe2000a800000 */
        /* <DEDUP_REMOVED lines=9> */
[----:B------:R-:W2:Y:S02]  /*0d70*/  FENCE.VIEW.ASYNC.S ;  /* 0x00000000000073c6 */ /* 0x000ea40000000000 */
[----:B--2---:R4:W2:Y:S08]  /*0d80*/  SYNCS.EXCH.64 URZ, [UR8+0x230], UR12 ;  /* 0x0002300c08ff75b2 */ /* 0x0048b00008000100 */
[----:B------:R4:W3:Y:S01]  /*0d90*/  SYNCS.EXCH.64 URZ, [UR8+0x240], UR14 ;  /* 0x0002400e08ff75b2 */ /* 0x0008e20008000100 */
[----:B------:R4:W1:Y:S01]  /*0da0*/  SYNCS.EXCH.64 URZ, [UR8+0x238], UR12 ;  /* 0x0002380c08ff75b2 */ /* 0x0008620008000100 */
[----:B------:R4:W1:Y:S02]  /*0db0*/  SYNCS.EXCH.64 URZ, [UR8+0x248], UR14 ;  /* 0x0002480e08ff75b2 */ /* 0x0008640008000100 */
[----:B----4-:R-:W-:Y:S01]  /*0dc0*/  NOP ;  /* 0x0000000000007918 */ /* 0x010fe20000000000 */
.L_x_13:
[----:B------:R-:W4:Y:S01]  /*0dd0*/  SHFL.IDX PT, R0, R173, RZ, 0x1f ;  /* 0x00001fffad007589 */ /* 0x000f2200000e0000 */
[----:B------:R-:W-:Y:S01]  /*0de0*/  NOP ;  /* 0x0000000000007918 */ /* 0x000fe20000000000 */
[----:B----4-:R-:W-:-:S13]  /*0df0*/  ISETP.NE.AND P0, PT, R0, 0x5, PT ;  /* 0x000000050000780c */ /* 0x010fda0003f05270 */
[----:B------:R-:W-:Y:S05]  /*0e00*/  @P0 BRA `(.L_x_14) ;  /* 0x0000000000540947 */ /* 0x000fea0003800000 */
[----:B---3--:R-:W-:Y:S01]  /*0e10*/  UMOV UR9, 0x400 ;  /* 0x0000040000097882 */ /* 0x008fe20000000000 */
[----:B--2---:R-:W-:Y:S01]  /*0e20*/  UMOV UR8, 0x1 ;  /* 0x0000000100087882 */ /* 0x004fe20000000000 */
        /* <DEDUP_REMOVED lines=13> */
[----:B------:R4:W1:Y:S01]  /*0f00*/  SYNCS.EXCH.64 URZ, [UR9+0x278], UR14 ;  /* 0x0002780e09ff75b2 */ /* 0x0008620008000100 */
[----:B------:R4:W1:Y:S01]  /*0f10*/  SYNCS.EXCH.64 URZ, [UR9+0x260], UR12 ;  /* 0x0002600c09ff75b2 */ /* 0x0008620008000100 */
[----:B------:R4:W1:Y:S01]  /*0f20*/  SYNCS.EXCH.64 URZ, [UR9+0x280], UR14 ;  /* 0x0002800e09ff75b2 */ /* 0x0008620008000100 */
[----:B------:R4:W1:Y:S01]  /*0f30*/  SYNCS.EXCH.64 URZ, [UR9+0x268], UR12 ;  /* 0x0002680c09ff75b2 */ /* 0x0008620008000100 */
[----:B------:R4:W1:Y:S02]  /*0f40*/  SYNCS.EXCH.64 URZ, [UR9+0x288], UR14 ;  /* 0x0002880e09ff75b2 */ /* 0x0008640008000100 */
[----:B----4-:R-:W-:Y:S01]  /*0f50*/  NOP ;  /* 0x0000000000007918 */ /* 0x010fe20000000000 */
.L_x_14:
[----:B------:R-:W4:Y:S01]  /*0f60*/  SHFL.IDX PT, R0, R173, RZ, 0x1f ;  /* 0x00001fffad007589 */ /* 0x000f2200000e0000 */
[----:B------:R-:W-:Y:S01]  /*0f70*/  ISETP.NE.OR P1, PT, RZ, UR10, !P1 ;  /* 0x0000000aff007c0c */ /* 0x000fe2000cf25670 */
[----:B------:R-:W-:Y:S01]  /*0f80*/  NOP ;  /* 0x0000000000007918 */ /* 0x000fe20000000000 */
[----:B----4-:R-:W-:-:S13]  /*0f90*/  ISETP.NE.AND P0, PT, R0, 0x3, PT ;  /* 0x000000030000780c */ /* 0x010fda0003f05270 */
[----:B------:R-:W-:Y:S05]  /*0fa0*/  @P0 BRA `(.L_x_15) ;  /* 0x0000000000340947 */ /* 0x000fea0003800000 */
[----:B--2---:R-:W-:Y:S01]  /*0fb0*/  UMOV UR8, 0x400 ;  /* 0x0000040000087882 */ /* 0x004fe20000000000 */
[----:B------:R-:W-:Y:S01]  /*0fc0*/  UMOV UR6, 0x20 ;  /* 0x0000002000067882 */ /* 0x000fe20000000000 */
[----:B------:R-:W-:Y:S02]  /*0fd0*/  ULEA UR8, UR37, UR8, 0x18 ;  /* 0x0000000825087291 */ /* 0x000fe4000f8ec0ff */
[----:B---3--:R-:W-:-:S04]  /*0fe0*/  UIADD3 UR12, UPT, UPT, -UR6, 0x100000, URZ ;  /* 0x00100000060c7890 */ /* 0x008fc8000fffe1ff */
[----:B------:R-:W-:Y:S02]  /*0ff0*/  USHF.L.U32 UR13, UR12, 0xb, URZ ;  /* 0x0000000b0c0d7899 */ /* 0x000fe400080006ff */
[----:B------:R-:W-:Y:S01]  /*1000*/  USHF.L.U32 UR12, UR12, 0x1, URZ ;  /* 0x000000010c0c7899 */ /* 0x000fe200080006ff */
[----:B------:R-:W-:Y:S01]  /*1010*/  ELECT P0, URZ, PT ;  /* 0x0000000000ff782f */ /* 0x000fe20003800000 */
[----:B------:R-:W2:Y:S10]  /*1020*/  FENCE.VIEW.ASYNC.S ;  /* 0x00000000000073c6 */ /* 0x000eb40000000000 */
[----:B--2---:R4:W2:Y:S01]  /*1030*/  SYNCS.EXCH.64 URZ, [UR8+0x290], UR12 ;  /* 0x0002900c08ff75b2 */ /* 0x0048a20008000100 */
[----:B------:R4:W3:Y:S01]  /*1040*/  SYNCS.EXCH.64 URZ, [UR8+0x2a0], UR12 ;  /* 0x0002a00c08ff75b2 */ /* 0x0008e20008000100 */
[----:B------:R4:W1:Y:S01]  /*1050*/  SYNCS.EXCH.64 URZ, [UR8+0x298], UR12 ;  /* 0x0002980c08ff75b2 */ /* 0x0008620008000100 */
[----:B------:R4:W1:Y:S02]  /*1060*/  SYNCS.EXCH.64 URZ, [UR8+0x2a8], UR12 ;  /* 0x0002a80c08ff75b2 */ /* 0x0008640008000100 */
[----:B----4-:R-:W-:Y:S01]  /*1070*/  NOP ;  /* 0x0000000000007918 */ /* 0x010fe20000000000 */
.L_x_15:
[----:B------:R-:W-:Y:S01]  /*1080*/  VOTEU.ALL UP1, P1 ;  /* 0x0000000000ff7886 */ /* 0x000fe20000820000 */
[----:B--2---:R-:W2:Y:S01]  /*1090*/  LDCU UR8, c[0x0][0x36c] ;  /* 0x00006d80ff0877ac */ /* 0x004ea20008000800 */
[----:B------:R-:W-:Y:S01]  /*10a0*/  NOP ;  /* 0x0000000000007918 */ /* 0x000fe20000000000 */
[----:B------:R-:W-:Y:S01]  /*10b0*/  LOP3.LUT R10, R189, 0x1f, RZ, 0xc0, !PT ;  /* 0x0000001fbd0a7812 */ /* 0x000fe200078ec0ff */
[----:B---3--:R-:W-:Y:S01]  /*10c0*/  UMOV UR12, 0x20 ;  /* 0x00000020000c7882 */ /* 0x008fe20000000000 */
[----:B------:R-:W-:Y:S01]  /*10d0*/  @!UP1 UMOV UR6, 0x400 ;  /* 0x0000040000069882 */ /* 0x000fe20000000000 */
[----:B------:R-:W-:-:S04]  /*10e0*/  @!UP1 UIADD3 UR12, UPT, UPT, -UR12, 0x100000, URZ ;  /* 0x001000000c0c9890 */ /* 0x000fc8000fffe1ff */
[----:B------:R-:W-:Y:S02]  /*10f0*/  @!UP1 USHF.L.U32 UR13, UR12, 0xb, URZ ;  /* 0x0000000b0c0d9899 */ /* 0x000fe400080006ff */
[----:B------:R-:W-:Y:S02]  /*1100*/  @!UP1 USHF.L.U32 UR12, UR12, 0x1, URZ ;  /* 0x000000010c0c9899 */ /* 0x000fe400080006ff */
[----:B------:R-:W-:Y:S01]  /*1110*/  @!UP1 ULEA UR6, UR37, UR6, 0x18 ;  /* 0x0000000625069291 */ /* 0x000fe2000f8ec0ff */
[----:B------:R-:W-:Y:S01]  /*1120*/  VOTEU.ALL UP1, P1 ;  /* 0x0000000000ff7886 */ /* 0x000fe20000820000 */
[----:B------:R-:W-:Y:S01]  /*1130*/  UISETP.NE.AND UP4, UPT, UR10, URZ, UPT ;  /* 0x000000ff0a00728c */ /* 0x000fe2000bf85270 */
[----:B------:R-:W3:Y:S09]  /*1140*/  FENCE.VIEW.ASYNC.S ;  /* 0x00000000000073c6 */ /* 0x000ef20000000000 */
[----:B---3--:R3:W4:Y:S01]  /*1150*/  @!UP1 SYNCS.EXCH.64 URZ, [UR6+0x2b0], UR12 ;  /* 0x0002b00c06ff95b2 */ /* 0x0087220008000100 */
[----:B--2---:R-:W-:-:S09]  /*1160*/  UISETP.EQ.U32.AND UP1, UPT, UR8, 0x1, UPT ;  /* 0x000000010800788c */ /* 0x004fd2000bf22070 */
[----:B------:R-:W-:Y:S05]  /*1170*/  BRA.U !UP1, `(.L_x_16) ;  /* 0x0000000109087547 */ /* 0x000fea000b800000 */
[----:B-1--4-:R-:W-:Y:S01]  /*1180*/  UCGABAR_ARV ;  /* 0x00000000000079c7 */ /* 0x012fe20008000000 */
[----:B------:R-:W-:Y:S05]  /*1190*/  BRA `(.L_x_17) ;  /* 0x0000000000047947 */ /* 0x000fea0003800000 */
.L_x_16:
[----:B-1--4-:R-:W-:Y:S01]  /*11a0*/  NOP ;  /* 0x0000000000007918 */ /* 0x012fe20000000000 */
.L_x_17:
[----:B------:R-:W1:Y:S01]  /*11b0*/  S2R R20, SR_CTAID.Y ;  /* 0x0000000000147919 */ /* 0x000e620000002600 */
[----:B------:R-:W-:-:S05]  /*11c0*/  CS2R.32 R170, SR_CgaSize ;  /* 0x0000000000aa7805 */ /* 0x000fca0000008a00 */
[----:B------:R-:W-:-:S05]  /*11d0*/  IMAD R170, R170, -0xa0, RZ ;  /* 0xffffff60aaaa7824 */ /* 0x000fca00078e02ff */
[----:B---3--:R-:W-:-:S14]  /*11e0*/  R2UR UR6, R170 ;  /* 0x00000000aa0672ca */ /* 0x008fdc00000e0000 */
[----:B------:R-:W2:Y:S01]  /*11f0*/  LDCU UR6, c[0x0][UR6+0x2b4] ;  /* 0x00005680060677ac */ /* 0x000ea20008000800 */
[----:B------:R-:W-:-:S05]  /*1200*/  CS2R.32 R0, SR_CgaSize ;  /* 0x0000000000007805 */ /* 0x000fca0000008a00 */
[----:B------:R-:W-:-:S06]  /*1210*/  IMAD R0, R0, -0xa0, RZ ;  /* 0xffffff6000007824 */ /* 0x000fcc00078e02ff */
[----:B------:R-:W3:Y:S01]  /*1220*/  LDC R0, c[0x0][R0+0x2a4] ;  /* 0x0000a90000007b82 */ /* 0x000ee20000000800 */
[----:B------:R-:W-:Y:S01]  /*1230*/  PRMT R8, RZ, 0x7610, R8 ;  /* 0x00007610ff087816 */ /* 0x000fe20000000008 */
[----:B------:R-:W4:Y:S01]  /*1240*/  S2R R11, SR_CTAID.X ;  /* 0x00000000000b7919 */ /* 0x000f220000002500 */
[----:B------:R-:W-:-:S05]  /*1250*/  CS2R.32 R170, SR_CgaSize ;  /* 0x0000000000aa7805 */ /* 0x000fca0000008a00 */
[----:B------:R-:W-:-:S05]  /*1260*/  IMAD R170, R170, -0xa0, RZ ;  /* 0xffffff60aaaa7824 */ /* 0x000fca00078e02ff */
[----:B------:R-:W-:-:S14]  /*1270*/  R2UR UR8, R170 ;  /* 0x00000000aa0872ca */ /* 0x000fdc00000e0000 */
[----:B------:R-:W3:Y:S01]  /*1280*/  LDCU UR8, c[0x0][UR8+0x2b0] ;  /* 0x00005600080877ac */ /* 0x000ee20008000800 */
[----:B------:R-:W-:Y:S01]  /*1290*/  UISETP.NE.AND UP2, UPT, UR10, 0x2, UPT ;  /* 0x000000020a00788c */ /* 0x000fe2000bf45270 */
[----:B------:R-:W2:Y:S01]  /*12a0*/  LDC R9, c[0x0][0xb24] ;  /* 0x0002c900ff097b82 */ /* 0x000ea20000000800 */
[----:B------:R-:W-:-:S05]  /*12b0*/  CS2R.32 R2, SR_CgaSize ;  /* 0x0000000000027805 */ /* 0x000fca0000008a00 */
[----:B------:R-:W-:-:S06]  /*12c0*/  IMAD R2, R2, -0xa0, RZ ;  /* 0xffffff6002027824 */ /* 0x000fcc00078e02ff */
[----:B------:R-:W3:Y:S08]  /*12d0*/  LDC R2, c[0x0][R2+0x2a0] ;  /* 0x0000a80002027b82 */ /* 0x000ef00000000800 */
[----:B------:R-:W3:Y:S01]  /*12e0*/  LDC R72, c[0x0][0xb24] ;  /* 0x0002c900ff487b82 */ /* 0x000ee20000000800 */
[----:B-1----:R-:W-:-:S07]  /*12f0*/  I2FP.F32.U32 R3, R20 ;  /* 0x0000001400037245 */ /* 0x002fce0000201000 */
[----:B------:R-:W1:Y:S01]  /*1300*/  S2UR UR36, SR_CTAID.Z ;  /* 0x00000000002479c3 */ /* 0x000e620000002700 */
[----:B--2---:R-:W-:Y:S01]  /*1310*/  ISETP.GE.AND P0, PT, R9, 0x1, PT ;  /* 0x000000010900780c */ /* 0x004fe20003f06270 */
[----:B----4-:R-:W-:Y:S01]  /*1320*/  IMAD.MOV.U32 R21, RZ, RZ, R11 ;  /* 0x000000ffff157224 */ /* 0x010fe200078e000b */
[----:B------:R-:W-:Y:S01]  /*1330*/  I2FP.F32.U32 R4, R11 ;  /* 0x0000000b00047245 */ /* 0x000fe20000201000 */
[----:B------:R-:W-:Y:S01]  /*1340*/  FMUL R3, R3, UR6 ;  /* 0x0000000603037c20 */ /* 0x000fe20008400000 */
[----:B------:R-:W2:Y:S03]  /*1350*/  LDCU UR6, c[0x0][0xb30] ;  /* 0x00016600ff0677ac */ /* 0x000ea60008000800 */
[----:B---3--:R-:W-:Y:S01]  /*1360*/  FMUL R4, R4, UR8 ;  /* 0x0000000804047c20 */ /* 0x008fe20008400000 */
[----:B------:R-:W3:Y:S08]  /*1370*/  F2I.U32.TRUNC.NTZ R147, R3 ;  /* 0x0000000300937305 */ /* 0x000ef0000020f000 */
[----:B------:R-:W4:Y:S01]  /*1380*/  F2I.U32.TRUNC.NTZ R170, R4 ;  /* 0x0000000400aa7305 */ /* 0x000f22000020f000 */
[----:B--2---:R-:W-:Y:S01]  /*1390*/  UISETP.NE.AND UP3, UPT, UR6, 0x1, UPT ;  /* 0x000000010600788c */ /* 0x004fe2000bf65270 */
[----:B---3--:R-:W-:-:S05]  /*13a0*/  IADD3 R147, PT, PT, -R147, RZ, RZ ;  /* 0x000000ff93937210 */ /* 0x008fca0007ffe1ff */
[----:B------:R-:W-:Y:S01]  /*13b0*/  IMAD R147, R0, R147, R20 ;  /* 0x0000009300937224 */ /* 0x000fe200078e0214 */
[----:B------:R-:W-:Y:S01]  /*13c0*/  PRMT R0, RZ, 0x7610, R0 ;  /* 0x00007610ff007816 */ /* 0x000fe20000000000 */
[----:B----4-:R-:W-:-:S04]  /*13d0*/  IMAD.MOV R170, RZ, RZ, -R170 ;  /* 0x000000ffffaa7224 */ /* 0x010fc800078e0aaa */
[----:B------:R-:W-:Y:S01]  /*13e0*/  IMAD R170, R2, R170, R11 ;  /* 0x000000aa02aa7224 */ /* 0x000fe200078e020b */
[----:B-1----:R-:W-:Y:S06]  /*13f0*/  BRA.U UP4, `(.L_x_18) ;  /* 0x0000000104247547 */ /* 0x002fec000b800000 */
[----:B------:R-:W-:Y:S01]  /*1400*/  ISETP.NE.AND P1, PT, R147, RZ, PT ;  /* 0x000000ff9300720c */ /* 0x000fe20003f25270 */
[----:B------:R-:W-:Y:S01]  /*1410*/  IMAD.MOV.U32 R0, RZ, RZ, 0x3 ;  /* 0x00000003ff007424 */ /* 0x000fe200078e00ff */
[C---:B------:R-:W-:Y:S02]  /*1420*/  LOP3.LUT R3, R170.reuse, 0xfffffffe, RZ, 0xc0, !PT ;  /* 0xfffffffeaa037812 */ /* 0x040fe400078ec0ff */
[----:B------:R-:W-:Y:S02]  /*1430*/  ISETP.LT.U32.OR P1, PT, R170, 0x2, !P1 ;  /* 0x00000002aa00780c */ /* 0x000fe40004f21470 */
[----:B------:R-:W-:Y:S02]  /*1440*/  SHF.L.U32 R0, R0, R3, RZ ;  /* 0x0000000300007219 */ /* 0x000fe400000006ff */
[----:B------:R-:W-:Y:S02]  /*1450*/  SEL R5, RZ, 0x1, !P1 ;  /* 0x00000001ff057807 */ /* 0x000fe40004800000 */
[----:B------:R-:W-:-:S05]  /*1460*/  SEL R2, RZ, 0x2, !P1 ;  /* 0x00000002ff027807 */ /* 0x000fca0004800000 */
[----:B------:R-:W-:-:S05]  /*1470*/  IMAD.IADD R2, R5, 0x1, R2 ;  /* 0x0000000105027824 */ /* 0x000fca00078e0202 */
[----:B------:R-:W-:Y:S02]  /*1480*/  PRMT R8, R2, 0x7610, R8 ;  /* 0x0000761002087816 */ /* 0x000fe40000000008 */
.L_x_18:
[----:B------:R-:W-:Y:S05]  /*1490*/  @!P0 BRA `(.L_x_19) ;  /* 0x0000000000b88947 */ /* 0x000fea0003800000 */
[----:B------:R-:W1:Y:S01]  /*14a0*/  LDC.64 R4, c[0x0][0xb18] ;  /* 0x0002c600ff047b82 */ /* 0x000e620000000a00 */
[----:B------:R-:W-:-:S07]  /*14b0*/  ISETP.NE.AND P0, PT, R9, 0x1, PT ;  /* 0x000000010900780c */ /* 0x000fce0003f05270 */
[----:B------:R-:W2:Y:S08]  /*14c0*/  LDC R14, c[0x0][0xb0c] ;  /* 0x0002c300ff0e7b82 */ /* 0x000eb00000000800 */
[----:B------:R-:W3:Y:S08]  /*14d0*/  LDC R13, c[0x0][0x370] ;  /* 0x0000dc00ff0d7b82 */ /* 0x000ef00000000800 */
[----:B------:R-:W4:Y:S01]  /*14e0*/  LDC R16, c[0x0][0x374] ;  /* 0x0000dd00ff107b82 */ /* 0x000f220000000800 */
[----:B-1----:R-:W-:-:S07]  /*14f0*/  ISETP.NE.AND P1, PT, R4, 0x1, PT ;  /* 0x000000010400780c */ /* 0x002fce0003f25270 */
[----:B------:R-:W3:Y:S01]  /*1500*/  LDC.64 R6, c[0x0][0xb10] ;  /* 0x0002c400ff067b82 */ /* 0x000ee20000000a00 */
[----:B--2---:R-:W-:-:S07]  /*1510*/  ISETP.NE.AND P2, PT, R14, 0x1, PT ;  /* 0x000000010e00780c */ /* 0x004fce0003f45270 */
[----:B------:R-:W1:Y:S08]  /*1520*/  LDC R12, c[0x0][0xb20] ;  /* 0x0002c800ff0c7b82 */ /* 0x000e700000000800 */
[----:B------:R-:W2:Y:S01]  /*1530*/  LDC.64 R2, c[0x0][0xb28] ;  /* 0x0002ca00ff027b82 */ /* 0x000ea20000000a00 */
[----:B----4-:R-:W-:-:S04]  /*1540*/  IMAD.HI.U32 R15, R16, R5, RZ ;  /* 0x00000005100f7227 */ /* 0x010fc800078e00ff */
[----:B------:R-:W-:-:S04]  /*1550*/  IMAD.HI.U32 R5, R20, R5, RZ ;  /* 0x0000000514057227 */ /* 0x000fc800078e00ff */
[----:B---3--:R-:W-:-:S04]  /*1560*/  IMAD.HI.U32 R18, R13, R6, RZ ;  /* 0x000000060d127227 */ /* 0x008fc800078e00ff */
[C---:B------:R-:W-:Y:S01]  /*1570*/  IMAD.HI.U32 R22, R11.reuse, R6, RZ ;  /* 0x000000060b167227 */ /* 0x040fe200078e00ff */
[-C--:B------:R-:W-:Y:S02]  /*1580*/  @P2 SHF.R.U32.HI R13, RZ, R7.reuse, R18 ;  /* 0x00000007ff0d2219 */ /* 0x080fe40000011612 */
[-C--:B-1----:R-:W-:Y:S02]  /*1590*/  @P1 SHF.R.U32.HI R16, RZ, R12.reuse, R15 ;  /* 0x0000000cff101219 */ /* 0x082fe4000001160f */
[----:B------:R-:W-:Y:S02]  /*15a0*/  SHF.R.U32.HI R5, RZ, R12, R5 ;  /* 0x0000000cff057219 */ /* 0x000fe40000011605 */
[----:B------:R-:W-:Y:S02]  /*15b0*/  SHF.R.U32.HI R22, RZ, R7, R22 ;  /* 0x00000007ff167219 */ /* 0x000fe40000011616 */
[----:B------:R-:W-:Y:S01]  /*15c0*/  SEL R5, R20, R5, !P1 ;  /* 0x0000000514057207 */ /* 0x000fe20004800000 */
[----:B--2---:R-:W-:Y:S01]  /*15d0*/  IMAD.HI.U32 R18, R16, R2, RZ ;  /* 0x0000000210127227 */ /* 0x004fe200078e00ff */
[----:B------:R-:W-:-:S02]  /*15e0*/  SEL R21, R11, R22, !P2 ;  /* 0x000000160b157207 */ /* 0x000fc40005000000 */
[----:B------:R-:W-:Y:S01]  /*15f0*/  IADD3 R7, PT, PT, -R5, RZ, RZ ;  /* 0x000000ff05077210 */ /* 0x000fe20007ffe1ff */
[----:B------:R-:W-:Y:S01]  /*1600*/  IMAD.HI.U32 R6, R13, R2, RZ ;  /* 0x000000020d067227 */ /* 0x000fe200078e00ff */
[----:B------:R-:W-:-:S03]  /*1610*/  @P0 SHF.R.U32.HI R16, RZ, R3, R18 ;  /* 0x00000003ff100219 */ /* 0x000fc60000011612 */
[----:B------:R-:W-:Y:S01]  /*1620*/  IMAD R7, R4, R7, R20 ;  /* 0x0000000704077224 */ /* 0x000fe200078e0214 */
[----:B------:R-:W-:Y:S01]  /*1630*/  @P0 SHF.R.U32.HI R13, RZ, R3, R6 ;  /* 0x00000003ff0d0219 */ /* 0x000fe20000011606 */
[----:B------:R-:W-:-:S04]  /*1640*/  IMAD R16, R16, R9, RZ ;  /* 0x0000000910107224 */ /* 0x000fc800078e02ff */
[----:B------:R-:W-:Y:S01]  /*1650*/  IMAD R6, R13, R9, RZ ;  /* 0x000000090d067224 */ /* 0x000fe200078e02ff */
[----:B------:R-:W-:-:S04]  /*1660*/  ISETP.GE.AND P1, PT, R5, R16, PT ;  /* 0x000000100500720c */ /* 0x000fc80003f26270 */
[----:B------:R-:W-:Y:S01]  /*1670*/  ISETP.GE.OR P1, PT, R21, R6, P1 ;  /* 0x000000061500720c */ /* 0x000fe20000f26670 */
[----:B------:R-:W-:-:S05]  /*1680*/  IMAD.HI.U32 R6, R5, R2, RZ ;  /* 0x0000000205067227 */ /* 0x000fca00078e00ff */
[----:B------:R-:W-:-:S04]  /*1690*/  SHF.R.U32.HI R6, RZ, R3, R6 ;  /* 0x00000003ff067219 */ /* 0x000fc80000011606 */
[----:B------:R-:W-:-:S03]  /*16a0*/  SEL R6, R5, R6, !P0 ;  /* 0x0000000605067207 */ /* 0x000fc60004000000 */
[----:B------:R-:W-:Y:S01]  /*16b0*/  @!P1 IMAD.HI.U32 R12, R21, R2, RZ ;  /* 0x00000002150c9227 */ /* 0x000fe200078e00ff */
[----:B------:R-:W-:-:S04]  /*16c0*/  IADD3 R2, PT, PT, -R6, RZ, RZ ;  /* 0x000000ff06027210 */ /* 0x000fc80007ffe1ff */
[----:B------:R-:W-:Y:S01]  /*16d0*/  @!P1 SHF.R.U32.HI R12, RZ, R3, R12 ;  /* 0x00000003ff0c9219 */ /* 0x000fe2000001160c */
[----:B------:R-:W-:-:S03]  /*16e0*/  IMAD R2, R9, R2, R5 ;  /* 0x0000000209027224 */ /* 0x000fc600078e0205 */
[----:B------:R-:W-:-:S05]  /*16f0*/  @!P1 SEL R3, R21, R12, !P0 ;  /* 0x0000000c15039207 */ /* 0x000fca0004000000 */
[--C-:B------:R-:W-:Y:S02]  /*1700*/  @!P1 IMAD.IADD R6, R6, 0x1, -R3.reuse ;  /* 0x0000000106069824 */ /* 0x100fe400078e0a03 */
[----:B------:R-:W-:Y:S01]  /*1710*/  @!P1 IMAD R3, R2, R13, R3 ;  /* 0x0000000d02039224 */ /* 0x000fe200078e0203 */
[----:B------:R-:W-:Y:S01]  /*1720*/  IADD3 R2, PT, PT, -R21, RZ, RZ ;  /* 0x000000ff15027210 */ /* 0x000fe20007ffe1ff */
[----:B------:R-:W-:Y:S02]  /*1730*/  @!P1 IMAD R5, R6, R9, R21 ;  /* 0x0000000906059224 */ /* 0x000fe400078e0215 */
[----:B------:R-:W-:Y:S02]  /*1740*/  @!P1 IMAD.MOV.U32 R21, RZ, RZ, R3 ;  /* 0x000000ffff159224 */ /* 0x000fe400078e0003 */
[----:B------:R-:W-:Y:S02]  /*1750*/  IMAD R2, R14, R2, R11 ;  /* 0x000000020e027224 */ /* 0x000fe400078e020b */
[----:B------:R-:W-:-:S02]  /*1760*/  IMAD R20, R5, R4, R7 ;  /* 0x0000000405147224 */ /* 0x000fc400078e0207 */
[----:B------:R-:W-:Y:S02]  /*1770*/  IMAD R21, R21, R14, R2 ;  /* 0x0000000e15157224 */ /* 0x000fe400078e0202 */
.L_x_19:
[----:B------:R-:W-:Y:S05]  /*1780*/  BRA.U UP3, `(.L_x_20) ;  /* 0x0000000103407547 */ /* 0x000fea000b800000 */
[----:B------:R-:W1:Y:S08]  /*1790*/  LDC.64 R4, c[0x0][0xb10] ;  /* 0x0002c400ff047b82 */ /* 0x000e700000000a00 */
[----:B------:R-:W2:Y:S08]  /*17a0*/  LDC.64 R2, c[0x0][0xb18] ;  /* 0x0002c600ff027b82 */ /* 0x000eb00000000a00 */
[----:B------:R-:W3:Y:S08]  /*17b0*/  LDC R6, c[0x0][0xb20] ;  /* 0x0002c800ff067b82 */ /* 0x000ef00000000800 */
[----:B------:R-:W4:Y:S01]  /*17c0*/  LDC R12, c[0x0][0xb0c] ;  /* 0x0002c300ff0c7b82 */ /* 0x000f220000000800 */
[----:B-1----:R-:W-:-:S05]  /*17d0*/  IMAD.HI.U32 R4, R21, R4, RZ ;  /* 0x0000000415047227 */ /* 0x002fca00078e00ff */
[----:B------:R-:W-:Y:S01]  /*17e0*/  SHF.R.U32.HI R4, RZ, R5, R4 ;  /* 0x00000005ff047219 */ /* 0x000fe20000011604 */
[----:B--2---:R-:W-:Y:S01]  /*17f0*/  IMAD.HI.U32 R3, R20, R3, RZ ;  /* 0x0000000314037227 */ /* 0x004fe200078e00ff */
[----:B------:R-:W-:-:S04]  /*1800*/  ISETP.NE.AND P0, PT, R2, 0x1, PT ;  /* 0x000000010200780c */ /* 0x000fc80003f05270 */
[----:B---3--:R-:W-:-:S04]  /*1810*/  SHF.R.U32.HI R3, RZ, R6, R3 ;  /* 0x00000006ff037219 */ /* 0x008fc80000011603 */
[----:B------:R-:W-:Y:S02]  /*1820*/  SEL R3, R20, R3, !P0 ;  /* 0x0000000314037207 */ /* 0x000fe40004000000 */
[----:B----4-:R-:W-:-:S04]  /*1830*/  ISETP.NE.AND P1, PT, R12, 0x1, PT ;  /* 0x000000010c00780c */ /* 0x010fc80003f25270 */
[----:B------:R-:W-:-:S05]  /*1840*/  SEL R6, R21, R4, !P1 ;  /* 0x0000000415067207 */ /* 0x000fca0004800000 */
[----:B------:R-:W-:Y:S02]  /*1850*/  IMAD.IADD R4, R3, 0x1, -R6 ;  /* 0x0000000103047824 */ /* 0x000fe400078e0a06 */
[----:B------:R-:W-:Y:S02]  /*1860*/  IMAD.IADD R3, R6, 0x1, -R3 ;  /* 0x0000000106037824 */ /* 0x000fe400078e0a03 */
[----:B------:R-:W-:Y:S02]  /*1870*/  IMAD R21, R4, R12, R21 ;  /* 0x0000000c04157224 */ /* 0x000fe400078e0215 */
[----:B------:R-:W-:Y:S02]  /*1880*/  IMAD R20, R3, R2, R20 ;  /* 0x0000000203147224 */ /* 0x000fe400078e0214 */
.L_x_20:
[----:B------:R-:W-:Y:S05]  /*1890*/  BRA.U !UP1, `(.L_x_21) ;  /* 0x00000001090c7547 */ /* 0x000fea000b800000 */
[----:B------:R-:W-:Y:S01]  /*18a0*/  UCGABAR_WAIT ;  /* 0x0000000000007dc7 */ /* 0x000fe20008000000 */
[----:B------:R-:W-:Y:S01]  /*18b0*/  CCTL.IVALL ;  /* 0x00000000ff00798f */ /* 0x000fe20002000000 */
[----:B------:R-:W-:Y:S05]  /*18c0*/  BRA `(.L_x_22) ;  /* 0x0000000000047947 */ /* 0x000fea0003800000 */
.L_x_21:
[----:B------:R-:W-:Y:S06]  /*18d0*/  BAR.SYNC.DEFER_BLOCKING 0x0 ;  /* 0x0000000000007b1d */ /* 0x000fec0000010000 */
.L_x_22:
[----:B------:R-:W-:Y:S05]  /*18e0*/  BRA.U UP2, `(.L_x_23) ;  /* 0x0000002102a47547 */ /* 0x000fea000b800000 */
[----:B------:R-:W1:Y:S01]  /*18f0*/  LDCU UR15, c[0x0][0x38c] ;  /* 0x00007180ff0f77ac */ /* 0x000e620008000800 */
[----:B------:R-:W2:Y:S01]  /*1900*/  LDC R9, c[0x0][0x370] ;  /* 0x0000dc00ff097b82 */ /* 0x000ea20000000800 */
[C---:B------:R-:W-:Y:S01]  /*1910*/  IMAD.SHL.U32 R17, R11.reuse, 0x40, RZ ;  /* 0x000000400b117824 */ /* 0x040fe200078e00ff */
[----:B------:R-:W-:Y:S01]  /*1920*/  PLOP3.LUT P1, PT, PT, PT, UP5, 0x80, 0x8 ;  /* 0x000000000008781c */ /* 0x000fe20003f2f058 */
[----:B------:R-:W-:Y:S01]  /*1930*/  UISETP.NE.AND UP1, UPT, UR10, URZ, UPT ;  /* 0x000000ff0a00728c */ /* 0x000fe2000bf25270 */
[----:B------:R-:W-:Y:S01]  /*1940*/  ISETP.NE.AND P4, PT, R10, RZ, P5 ;  /* 0x000000ff0a00720c */ /* 0x000fe20002f85270 */
[----:B------:R-:W-:Y:S01]  /*1950*/  IMAD.SHL.U32 R16, R11, 0x80, RZ ;  /* 0x000000800b107824 */ /* 0x000fe200078e00ff */
[----:B------:R-:W-:Y:S01]  /*1960*/  PLOP3.LUT P1, PT, P1, PT, PT, 0x8, 0x80 ;  /* 0x000000000080781c */ /* 0x000fe20000f2e170 */
[----:B------:R-:W-:Y:S01]  /*1970*/  IMAD.MOV.U32 R15, RZ, RZ, 0x1 ;  /* 0x00000001ff0f7424 */ /* 0x000fe200078e00ff */
[----:B------:R-:W3:Y:S01]  /*1980*/  LDC R0, c[0x0][0x374] ;  /* 0x0000dd00ff007b82 */ /* 0x000ee20000000800 */
[----:B------:R-:W-:Y:S01]  /*1990*/  IMAD.MOV.U32 R14, RZ, RZ, RZ ;  /* 0x000000ffff0e7224 */ /* 0x000fe200078e00ff */
[----:B------:R-:W-:Y:S01]  /*19a0*/  CS2R R12, SRZ ;  /* 0x00000000000c7805 */ /* 0x000fe2000001ff00 */
[----:B------:R-:W-:Y:S01]  /*19b0*/  IMAD.MOV.U32 R10, RZ, RZ, 0x1 ;  /* 0x00000001ff0a7424 */ /* 0x000fe200078e00ff */
[----:B------:R-:W-:Y:S01]  /*19c0*/  LOP3.LUT R17, R17, 0x40, RZ, 0xc0, !PT ;  /* 0x0000004011117812 */ /* 0x000fe200078ec0ff */
[----:B------:R-:W4:Y:S01]  /*19d0*/  LDCU.64 UR24, c[0x0][0x348] ;  /* 0x00006900ff1877ac */ /* 0x000f220008000a00 */
[----:B-1----:R-:W-:-:S02]  /*19e0*/  UIADD3 UR4, UPT, UPT, UR15, 0x1f, URZ ;  /* 0x0000001f0f047890 */ /* 0x002fc4000fffe0ff */
[----:B------:R-:W-:Y:S02]  /*19f0*/  USEL UR7, UR7, 0x2, UP1 ;  /* 0x0000000207077887 */ /* 0x000fe40008800000 */
[----:B------:R-:W-:Y:S01]  /*1a00*/  USHF.R.S32.HI UR22, URZ, 0x1f, UR4 ;  /* 0x0000001fff167899 */ /* 0x000fe20008011404 */
[----:B------:R-:W-:-:S03]  /*1a10*/  UMOV UR13, URZ ;  /* 0x000000ff000d7c82 */ /* 0x000fc60008000000 */
[----:B------:R-:W-:Y:S02]  /*1a20*/  ULEA.HI UR22, UR22, UR4, URZ, 0x5 ;  /* 0x0000000416167291 */ /* 0x000fe4000f8f28ff */
[----:B------:R-:W-:Y:S02]  /*1a30*/  UIADD3 UR4, UPT, UPT, UR15, -0x1, URZ ;  /* 0xffffffff0f047890 */ /* 0x000fe4000fffe0ff */
[----:B------:R-:W-:Y:S02]  /*1a40*/  USHF.R.S32.HI UR22, URZ, 0x5, UR22 ;  /* 0x00000005ff167899 */ /* 0x000fe40008011416 */
[----:B------:R-:W-:Y:S02]  /*1a50*/  UISETP.GE.U32.AND UP2, UPT, UR4, -0x3f, UPT ;  /* 0xffffffc10400788c */ /* 0x000fe4000bf46070 */
[----:B------:R-:W-:Y:S02]  /*1a60*/  UISETP.LT.U32.AND UP0, UPT, UR22, 0x20, UPT ;  /* 0x000000201600788c */ /* 0x000fe4000bf01070 */
[----:B------:R-:W-:-:S02]  /*1a70*/  UIADD3 UR15, UPT, UPT, UR15, 0x3e, URZ ;  /* 0x0000003e0f0f7890 */ /* 0x000fc4000fffe0ff */
[----:B------:R-:W-:-:S04]  /*1a80*/  USEL UR21, UR22, 0x20, UP0 ;  /* 0x0000002016157887 */ /* 0x000fc80008000000 */
[----:B------:R-:W-:Y:S02]  /*1a90*/  UIADD3 UR6, UPT, UPT, UR21, -0x1, URZ ;  /* 0xffffffff15067890 */ /* 0x000fe4000fffe0ff */
[----:B------:R-:W-:Y:S02]  /*1aa0*/  @UP2 UIADD3 UR6, UPT, UPT, UR21, URZ, URZ ;  /* 0x000000ff15062290 */ /* 0x000fe4000fffe0ff */
[----:B------:R-:W-:Y:S02]  /*1ab0*/  UIADD3 UR14, UPT, UPT, UR22, -UR21, URZ ;  /* 0x80000015160e7290 */ /* 0x000fe4000fffe0ff */
[----:B------:R-:W-:Y:S02]  /*1ac0*/  UIADD3 UR5, UPT, UPT, UR6, 0x1, URZ ;  /* 0x0000000106057890 */ /* 0x000fe4000fffe0ff */
[----:B--2-4-:R-:W-:-:S12]  /*1ad0*/  UIADD3 UR6, UPT, UPT, -UR6, URZ, URZ ;  /* 0x000000ff06067290 */ /* 0x014fd8000fffe1ff */
.L_x_43:
[----:B------:R-:W-:Y:S01]  /*1ae0*/  UISETP.NE.AND UP0, UPT, UR37, URZ, UPT ;  /* 0x000000ff2500728c */ /* 0x000fe2000bf05270 */
[----:B------:R-:W1:Y:S08]  /*1af0*/  S2UR UR37, SR_CgaCtaId ;  /* 0x00000000002579c3 */ /* 0x000e700000008800 */
[----:B------:R-:W-:Y:S05]  /*1b00*/  BRA.U UP0, `(.L_x_24) ;  /* 0x0000000100347547 */ /* 0x000fea000b800000 */
[----:B------:R-:W2:Y:S01]  /*1b10*/  S2R R2, SR_CgaCtaId ;  /* 0x0000000000027919 */ /* 0x000ea20000008800 */
[----:B------:R-:W-:-:S04]  /*1b20*/  MOV R3, 0x400 ;  /* 0x0000040000037802 */ /* 0x000fc80000000f00 */
[----:B--2---:R-:W-:Y:S02]  /*1b30*/  LEA R3, R2, R3, 0x18 ;  /* 0x0000000302037211 */ /* 0x004fe400078ec0ff */
[----:B------:R-:W-:-:S03]  /*1b40*/  SHF.L.U32 R2, R10, 0x1f, RZ ;  /* 0x0000001f0a027819 */ /* 0x000fc600000006ff */
[----:B------:R-:W-:-:S04]  /*1b50*/  IMAD R3, R12, 0x8, R3 ;  /* 0x000000080c037824 */ /* 0x000fc800078e0203 */
[----:B------:R-:W2:Y:S02]  /*1b60*/  SYNCS.PHASECHK.TRANS64.TRYWAIT P0, [R3+URZ+0x2a0], R2 ;  /* 0x0002a002030075a7 */ /* 0x000ea400080011ff */
[----:B--2---:R-:W-:Y:S05]  /*1b70*/  @!P0 BRA `(.L_x_25) ;  /* 0x0000008000188947 */ /* 0x004fea0003800000 */
.L_x_153:
[----:B------:R-:W-:Y:S01]  /*1b80*/  VIADD R12, R12, 0x1 ;  /* 0x000000010c0c7836 */ /* 0x000fe20000000000 */
[----:B------:R2:W-:Y:S04]  /*1b90*/  SYNCS.ARRIVE.TRANS64.A1T0 RZ, [R3+URZ+0x290], RZ ;  /* 0x000290ff03ff79a7 */ /* 0x0005e800081000ff */
[----:B------:R-:W-:-:S04]  /*1ba0*/  ISETP.NE.AND P0, PT, R12, 0x2, PT ;  /* 0x000000020c00780c */ /* 0x000fc80003f05270 */
[----:B------:R-:W-:Y:S02]  /*1bb0*/  SEL R12, R12, RZ, P0 ;  /* 0x000000ff0c0c7207 */ /* 0x000fe40000000000 */
[----:B--2---:R-:W-:-:S04]  /*1bc0*/  SEL R3, RZ, 0x1, P0 ;  /* 0x00000001ff037807 */ /* 0x004fc80000000000 */
[----:B------:R-:W-:-:S07]  /*1bd0*/  LOP3.LUT R10, R10, R3, RZ, 0x3c, !PT ;  /* 0x000000030a0a7212 */ /* 0x000fce00078e3cff */
.L_x_24:
[----:B------:R-:W-:Y:S01]  /*1be0*/  UMOV UR4, 0x400 ;  /* 0x0000040000047882 */ /* 0x000fe20000000000 */
[----:B------:R-:W-:Y:S01]  /*1bf0*/  LEA.HI R3, R21, R21, RZ, 0x1 ;  /* 0x0000001515037211 */ /* 0x000fe200078f08ff */
[----:B-1----:R-:W-:Y:S01]  /*1c00*/  ULEA UR4, UR37, UR4, 0x18 ;  /* 0x0000000425047291 */ /* 0x002fe2000f8ec0ff */
[----:B------:R-:W-:Y:S01]  /*1c10*/  SHF.L.U32 R2, R15, 0x1f, RZ ;  /* 0x0000001f0f027819 */ /* 0x000fe200000006ff */
[----:B------:R-:W-:Y:S01]  /*1c20*/  UISETP.GE.U32.AND UP0, UPT, UR15, 0x3f, UPT ;  /* 0x0000003f0f00788c */ /* 0x000fe2000bf06070 */
[----:B------:R-:W-:Y:S01]  /*1c30*/  R2UR UR35, R16 ;  /* 0x00000000102372ca */ /* 0x000fe200000e0000 */
[----:B------:R-:W-:Y:S01]  /*1c40*/  ULEA UR8, UR13, UR4, 0x3 ;  /* 0x000000040d087291 */ /* 0x000fe2000f8e18ff */
[----:B------:R-:W-:Y:S01]  /*1c50*/  IMAD.SHL.U32 R3, R3, 0x80, RZ ;  /* 0x0000008003037824 */ /* 0x000fe200078e00ff */
[----:B------:R-:W-:Y:S01]  /*1c60*/  R2UR UR11, R17 ;  /* 0x00000000110b72ca */ /* 0x000fe200000e0000 */
[----:B------:R-:W-:-:S03]  /*1c70*/  UMOV UR23, URZ ;  /* 0x000000ff00177c82 */ /* 0x000fc60008000000 */
[----:B------:R-:W-:-:S03]  /*1c80*/  LOP3.LUT R3, R3, 0xffffff00, RZ, 0xc0, !PT ;  /* 0xffffff0003037812 */ /* 0x000fc600078ec0ff */
[----:B------:R1:W2:Y:S01]  /*1c90*/  SYNCS.PHASECHK.TRANS64.TRYWAIT P0, [UR8+0x100], R2 ;  /* 0x00010002ff0075a7 */ /* 0x0002a20008001108 */
[----:B------:R-:W-:Y:S02]  /*1ca0*/  R2UR UR9, R3 ;  /* 0x00000000030972ca */ /* 0x000fe400000e0000 */
[----:B------:R-:W-:-:S11]  /*1cb0*/  R2UR UR8, R20 ;  /* 0x00000000140872ca */ /* 0x000fd600000e0000 */
[----:B------:R-:W-:Y:S02]  /*1cc0*/  ULOP3.LUT UR35, UR9, 0x80, UR35, 0xf8, !UPT ;  /* 0x0000008009237892 */ /* 0x000fe4000f8ef823 */
[----:B------:R-:W-:Y:S01]  /*1cd0*/  ULEA UR11, UR8, UR11, 0x7 ;  /* 0x0000000b080b7291 */ /* 0x000fe2000f8e38ff */
[----:B------:R-:W-:Y:S11]  /*1ce0*/  BRA.U !UP0, `(.L_x_26) ;  /* 0x0000000108c07547 */ /* 0x000ff6000b800000 */
[----:B------:R-:W-:Y:S01]  /*1cf0*/  UMOV UR16, UR6 ;  /* 0x0000000600107c82 */ /* 0x000fe20008000000 */
[----:B------:R-:W-:Y:S01]  /*1d00*/  UMOV UR17, UR13 ;  /* 0x0000000d00117c82 */ /* 0x000fe20008000000 */
[----:B------:R-:W-:-:S05]  /*1d10*/  UMOV UR34, URZ ;  /* 0x000000ff00227c82 */ /* 0x000fca0008000000 */
.L_x_32:
[----:B------:R-:W-:Y:S01]  /*1d20*/  ULEA UR33, UR17, UR4, 0x3 ;  /* 0x0000000411217291 */ /* 0x000fe2000f8e18ff */
[----:B------:R-:W-:Y:S01]  /*1d30*/  @P5 MOV R3, 0x3000 ;  /* 0x0000300000035802 */ /* 0x000fe20000000f00 */
[----:B-12-4-:R-:W-:Y:S10]  /*1d40*/  @P0 BRA `(.L_x_27) ;  /* 0x00000000000c0947 */ /* 0x016ff40003800000 */
[----:B------:R-:W-:-:S04]  /*1d50*/  SHF.L.U32 R5, R15, 0x1f, RZ ;  /* 0x0000001f0f057819 */ /* 0x000fc800000006ff */
[----:B------:R-:W2:Y:S02]  /*1d60*/  SYNCS.PHASECHK.TRANS64.TRYWAIT P0, [UR33+0x100], R5 ;  /* 0x00010005ff0075a7 */ /* 0x000ea40008001121 */
[----:B--2---:R-:W-:Y:S05]  /*1d70*/  @!P0 BRA `(.L_x_28) ;  /* 0x0000007c00ac8947 */ /* 0x004fea0003800000 */
.L_x_27:
[----:B------:R2:W-:Y:S01]  /*1d80*/  @P5 SYNCS.ARRIVE.TRANS64 RZ, [UR33], R3 ;  /* 0x00000003ffff59a7 */ /* 0x0005e20008000021 */
[----:B------:R-:W-:Y:S02]  /*1d90*/  ULOP3.LUT UR8, UR7, 0x2, URZ, 0xfc, !UPT ;  /* 0x0000000207087892 */ /* 0x000fe4000f8efcff */
[----:B------:R-:W-:Y:S02]  /*1da0*/  UIADD3 UR16, UPT, UPT, UR16, 0x1, URZ ;  /* 0x0000000110107890 */ /* 0x000fe4000fffe0ff */
[----:B------:R-:W-:Y:S02]  /*1db0*/  UISETP.NE.AND UP0, UPT, UR8, 0x2, UPT ;  /* 0x000000020800788c */ /* 0x000fe4000bf05270 */
[----:B------:R-:W-:-:S07]  /*1dc0*/  UISETP.NE.AND UP2, UPT, UR16, 0x1, UPT ;  /* 0x000000011000788c */ /* 0x000fce000bf45270 */
[----:B------:R-:W-:Y:S05]  /*1dd0*/  BRA.U UP0, `(.L_x_29) ;  /* 0x0000000100047547 */ /* 0x000fea000b800000 */
[----:B------:R-:W-:Y:S05]  /*1de0*/  BPT.TRAP 0x1 ;  /* 0x000000040000795c */ /* 0x000fea0000300000 */
.L_x_29:
[----:B------:R-:W-:Y:S04]  /*1df0*/  BSSY.RECONVERGENT B0, `(.L_x_30) ;  /* 0x0000003000007945 */ /* 0x000fe80003800200 */
[----:B------:R-:W-:Y:S05]  /*1e00*/  @!P4 BRA `(.L_x_31) ;  /* 0x000000000004c947 */ /* 0x000fea0003800000 */
[----:B------:R-:W-:Y:S05]  /*1e10*/  BPT.TRAP 0x1 ;  /* 0x000000040000795c */ /* 0x000fea0000300000 */
.L_x_31:
[----:B------:R-:W-:Y:S05]  /*1e20*/  BSYNC.RECONVERGENT B0 ;  /* 0x0000000000007941 */ /* 0x000fea0003800200 */
.L_x_30:
[----:B------:R-:W-:Y:S02]  /*1e30*/  UIADD3 UR13, UPT, UPT, UR17, 0x1, URZ ;  /* 0x00000001110d7890 */ /* 0x000fe4000fffe0ff */
[----:B------:R-:W-:Y:S02]  /*1e40*/  ULEA UR32, UR17, UR4, 0xc ;  /* 0x0000000411207291 */ /* 0x000fe4000f8e60ff */
[----:B------:R-:W-:Y:S02]  /*1e50*/  UISETP.NE.AND UP0, UPT, UR13, 0x20, UPT ;  /* 0x000000200d00788c */ /* 0x000fe4000bf05270 */
[----:B------:R-:W-:Y:S02]  /*1e60*/  UIADD3 UR28, UP1, UPT, UR24, 0x80, URZ ;  /* 0x00000080181c7890 */ /* 0x000fe4000ff3e0ff */
[----:B------:R-:W-:Y:S02]  /*1e70*/  USEL UR9, URZ, 0x1, UP0 ;  /* 0x00000001ff097887 */ /* 0x000fe40008000000 */
[----:B------:R-:W-:-:S02]  /*1e80*/  USEL UR13, UR13, URZ, UP0 ;  /* 0x000000ff0d0d7287 */ /* 0x000fc40008000000 */
[----:B------:R-:W-:Y:S02]  /*1e90*/  UIADD3 UR26, UP0, UPT, UR24, 0x180, URZ ;  /* 0x00000180181a7890 */ /* 0x000fe4000ff1e0ff */
[----:B------:R-:W-:Y:S01]  /*1ea0*/  ULEA UR8, UR13, UR4, 0x3 ;  /* 0x000000040d087291 */ /* 0x000fe2000f8e18ff */
[----:B------:R-:W-:Y:S01]  /*1eb0*/  LOP3.LUT R15, R15, UR9, RZ, 0x3c, !PT ;  /* 0x000000090f0f7c12 */ /* 0x000fe2000f8e3cff */
[----:B------:R-:W-:Y:S02]  /*1ec0*/  ULOP3.LUT UR33, UR33, 0xfefffff8, URZ, 0xc0, !UPT ;  /* 0xfefffff821217892 */ /* 0x000fe4000f8ec0ff */
[----:B------:R-:W-:Y:S01]  /*1ed0*/  UIADD3.X UR29, UPT, UPT, URZ, UR25, URZ, UP1, !UPT ;  /* 0x00000019ff1d7290 */ /* 0x000fe20008ffe4ff */
[----:B-1----:R-:W-:Y:S01]  /*1ee0*/  SHF.L.U32 R2, R15, 0x1f, RZ ;  /* 0x0000001f0f027819 */ /* 0x002fe200000006ff */
[----:B------:R-:W-:Y:S02]  /*1ef0*/  UIADD3 UR32, UPT, UPT, UR32, 0x8600, URZ ;  /* 0x0000860020207890 */ /* 0x000fe4000fffe0ff */
[----:B------:R-:W-:Y:S01]  /*1f00*/  UIADD3.X UR27, UPT, UPT, URZ, UR25, URZ, UP0, !UPT ;  /* 0x00000019ff1b7290 */ /* 0x000fe200087fe4ff */
[----:B------:R4:W1:Y:S01]  /*1f10*/  SYNCS.PHASECHK.TRANS64.TRYWAIT P0, [UR8+0x100], R2 ;  /* 0x00010002ff0075a7 */ /* 0x0008620008001108 */
[----:B------:R-:W-:Y:S01]  /*1f20*/  ULEA UR8, UR17, UR4, 0xb ;  /* 0x0000000411087291 */ /* 0x000fe2000f8e58ff */
[----:B------:R-:W-:Y:S01]  /*1f30*/  UMOV UR18, 0x0 ;  /* 0x0000000000127882 */ /* 0x000fe20000000000 */
[----:B------:R-:W-:-:S02]  /*1f40*/  UMOV UR19, 0x10000000 ;  /* 0x1000000000137882 */ /* 0x000fc40000000000 */
[----:B------:R-:W-:Y:S01]  /*1f50*/  UIADD3 UR8, UPT, UPT, UR8, 0x28600, URZ ;  /* 0x0002860008087890 */ /* 0x000fe2000fffe0ff */
[----:B------:R2:W-:Y:S01]  /*1f60*/  UTMALDG.3D.2CTA [UR32], [UR28], desc[UR18] ;  /* 0x000012201c0075b4 */ /* 0x0005e20008211000 */
[----:B------:R-:W-:Y:S01]  /*1f70*/  UMOV UR10, UR34 ;  /* 0x00000022000a7c82 */ /* 0x000fe20008000000 */
[----:B------:R-:W-:Y:S01]  /*1f80*/  UMOV UR12, UR36 ;  /* 0x00000024000c7c82 */ /* 0x000fe20008000000 */
[----:B------:R-:W-:Y:S01]  /*1f90*/  UMOV UR9, UR33 ;  /* 0x0000002100097c82 */ /* 0x000fe20008000000 */
[----:B------:R-:W-:Y:S01]  /*1fa0*/  UMOV UR23, UR5 ;  /* 0x0000000500177c82 */ /* 0x000fe20008000000 */
[----:B------:R-:W-:-:S03]  /*1fb0*/  UMOV UR17, UR13 ;  /* 0x0000000d00117c82 */ /* 0x000fc60008000000 */
[----:B------:R4:W-:Y:S01]  /*1fc0*/  UTMALDG.3D.2CTA [UR8], [UR26], desc[UR18] ;  /* 0x000012081a0075b4 */ /* 0x0009e20008211000 */
[----:B--2---:R-:W-:Y:S01]  /*1fd0*/  UIADD3 UR34, UPT, UPT, UR34, 0x20, URZ ;  /* 0x0000002022227890 */ /* 0x004fe2000fffe0ff */
[----:B------:R-:W-:Y:S11]  /*1fe0*/  BRA.U UP2, `(.L_x_32) ;  /* 0xfffffffd024c7547 */ /* 0x000ff6000b83ffff */
.L_x_26:
[----:B----4-:R-:W-:Y:S01]  /*1ff0*/  ULEA UR8, UR13, UR4, 0x3 ;  /* 0x000000040d087291 */ /* 0x010fe2000f8e18ff */
[----:B-1----:R-:W-:Y:S01]  /*2000*/  SHF.L.U32 R2, R15, 0x1f, RZ ;  /* 0x0000001f0f027819 */ /* 0x002fe200000006ff */
[----:B------:R-:W-:Y:S01]  /*2010*/  @!P1 SYNCS.ARRIVE.TRANS64.A1T0 RZ, [UR4+0x228], RZ ;  /* 0x000228ffffff99a7 */ /* 0x000fe20008100004 */
[----:B------:R-:W-:-:S06]  /*2020*/  UISETP.GT.AND UP0, UPT, UR22, UR21, UPT ;  /* 0x000000151600728c */ /* 0x000fcc000bf04270 */
[----:B--2---:R1:W2:Y:S03]  /*2030*/  SYNCS.PHASECHK.TRANS64.TRYWAIT P0, [UR8+0x100], R2 ;  /* 0x00010002ff0075a7 */ /* 0x0042a60008001108 */
[----:B------:R-:W-:Y:S05]  /*2040*/  BRA.U !UP0, `(.L_x_33) ;  /* 0x0000000108c07547 */ /* 0x000fea000b800000 */
[----:B------:R-:W-:Y:S01]  /*2050*/  UIADD3 UR26, UPT, UPT, UR14, UR23, URZ ;  /* 0x000000170e1a7290 */ /* 0x000fe2000fffe0ff */
[----:B------:R-:W-:-:S11]  /*2060*/  UMOV UR27, UR13 ;  /* 0x0000000d001b7c82 */ /* 0x000fd60008000000 */
.L_x_39:
[----:B------:R-:W-:Y:S01]  /*2070*/  ULEA UR17, UR27, UR4, 0x3 ;  /* 0x000000041b117291 */ /* 0x000fe2000f8e18ff */
[----:B--2---:R-:W-:Y:S01]  /*2080*/  @P5 MOV R3, 0x3000 ;  /* 0x0000300000035802 */ /* 0x004fe20000000f00 */
[----:B-12---:R-:W-:Y:S10]  /*2090*/  @P0 BRA `(.L_x_34) ;  /* 0x00000000000c0947 */ /* 0x006ff40003800000 */
[----:B------:R-:W-:-:S04]  /*20a0*/  SHF.L.U32 R5, R15, 0x1f, RZ ;  /* 0x0000001f0f057819 */ /* 0x000fc800000006ff */
[----:B------:R-:W2:Y:S02]  /*20b0*/  SYNCS.PHASECHK.TRANS64.TRYWAIT P0, [UR17+0x100], R5 ;  /* 0x00010005ff0075a7 */ /* 0x000ea40008001111 */
[----:B--2---:R-:W-:Y:S05]  /*20c0*/  @!P0 BRA `(.L_x_35) ;  /* 0x0000007800f08947 */ /* 0x004fea0003800000 */
.L_x_34:
[----:B------:R2:W-:Y:S01]  /*20d0*/  @P5 SYNCS.ARRIVE.TRANS64 RZ, [UR17], R3 ;  /* 0x00000003ffff59a7 */ /* 0x0005e20008000011 */
[----:B------:R-:W-:-:S04]  /*20e0*/  ULOP3.LUT UR8, UR7, 0x2, URZ, 0xfc, !UPT ;  /* 0x0000000207087892 */ /* 0x000fc8000f8efcff */
[----:B------:R-:W-:-:S09]  /*20f0*/  UISETP.NE.AND UP0, UPT, UR8, 0x2, UPT ;  /* 0x000000020800788c */ /* 0x000fd2000bf05270 */
[----:B------:R-:W-:Y:S05]  /*2100*/  BRA.U UP0, `(.L_x_36) ;  /* 0x0000000100047547 */ /* 0x000fea000b800000 */
[----:B------:R-:W-:Y:S05]  /*2110*/  BPT.TRAP 0x1 ;  /* 0x000000040000795c */ /* 0x000fea0000300000 */
.L_x_36:
[----:B------:R-:W-:Y:S04]  /*2120*/  BSSY.RECONVERGENT B0, `(.L_x_37) ;  /* 0x0000003000007945 */ /* 0x000fe80003800200 */
[----:B------:R-:W-:Y:S05]  /*2130*/  @!P4 BRA `(.L_x_38) ;  /* 0x000000000004c947 */ /* 0x000fea0003800000 */
[----:B------:R-:W-:Y:S05]  /*2140*/  BPT.TRAP 0x1 ;  /* 0x000000040000795c */ /* 0x000fea0000300000 */
.L_x_38:
[----:B------:R-:W-:Y:S05]  /*2150*/  BSYNC.RECONVERGENT B0 ;  /* 0x0000000000007941 */ /* 0x000fea0003800200 */
.L_x_37:
        /* <DEDUP_REMOVED lines=9> */
[----:B------:R-:W-:Y:S02]  /*21f0*/  USHF.L.U32 UR18, UR23, 0x5, URZ ;  /* 0x0000000517127899 */ /* 0x000fe400080006ff */
[----:B------:R-:W-:Y:S01]  /*2200*/  ULOP3.LUT UR17, UR17, 0xfefffff8, URZ, 0xc0, !UPT ;  /* 0xfefffff811117892 */ /* 0x000fe2000f8ec0ff */
[----:B-1----:R-:W-:Y:S01]  /*2210*/  SHF.L.U32 R2, R15, 0x1f, RZ ;  /* 0x0000001f0f027819 */ /* 0x002fe200000006ff */
[----:B------:R-:W-:Y:S02]  /*2220*/  UIADD3 UR16, UPT, UPT, UR16, 0x8600, URZ ;  /* 0x0000860010107890 */ /* 0x000fe4000fffe0ff */
[----:B------:R-:W-:Y:S01]  /*2230*/  UIADD3.X UR33, UPT, UPT, URZ, UR25, URZ, UP1, !UPT ;  /* 0x00000019ff217290 */ /* 0x000fe20008ffe4ff */
[----:B------:R4:W1:Y:S01]  /*2240*/  SYNCS.PHASECHK.TRANS64.TRYWAIT P0, [UR8+0x100], R2 ;  /* 0x00010002ff0075a7 */ /* 0x0008620008001108 */
[----:B------:R-:W-:-:S02]  /*2250*/  ULEA UR8, UR27, UR4, 0xb ;  /* 0x000000041b087291 */ /* 0x000fc4000f8e58ff */
[----:B------:R-:W-:Y:S02]  /*2260*/  UIADD3.X UR31, UPT, UPT, URZ, UR25, URZ, UP0, !UPT ;  /* 0x00000019ff1f7290 */ /* 0x000fe400087fe4ff */
[----:B------:R-:W-:Y:S01]  /*2270*/  UIADD3 UR8, UPT, UPT, UR8, 0x28600, URZ ;  /* 0x0002860008087890 */ /* 0x000fe2000fffe0ff */
[----:B------:R-:W-:Y:S01]  /*2280*/  UMOV UR28, 0x0 ;  /* 0x00000000001c7882 */ /* 0x000fe20000000000 */
[----:B------:R-:W-:Y:S01]  /*2290*/  UMOV UR29, 0x10000000 ;  /* 0x10000000001d7882 */ /* 0x000fe20000000000 */
[----:B------:R-:W-:Y:S01]  /*22a0*/  UMOV UR19, UR35 ;  /* 0x0000002300137c82 */ /* 0x000fe20008000000 */
[----:B------:R-:W-:Y:S01]  /*22b0*/  UMOV UR20, UR36 ;  /* 0x0000002400147c82 */ /* 0x000fe20008000000 */
[----:B------:R-:W-:Y:S01]  /*22c0*/  UMOV UR12, UR36 ;  /* 0x00000024000c7c82 */ /* 0x000fe20008000000 */
[----:B------:R-:W-:Y:S01]  /*22d0*/  UMOV UR9, UR17 ;  /* 0x0000001100097c82 */ /* 0x000fe20008000000 */
[----:B------:R-:W-:Y:S01]  /*22e0*/  UMOV UR10, UR18 ;  /* 0x00000012000a7c82 */ /* 0x000fe20008000000 */
[----:B------:R4:W-:Y:S01]  /*22f0*/  UTMALDG.3D.2CTA [UR16], [UR32], desc[UR28] ;  /* 0x00001c10200075b4 */ /* 0x0009e20008211000 */
[----:B------:R-:W-:Y:S01]  /*2300*/  UIADD3 UR23, UPT, UPT, UR23, 0x1, URZ ;  /* 0x0000000117177890 */ /* 0x000fe2000fffe0ff */
[----:B------:R-:W-:-:S03]  /*2310*/  UMOV UR27, UR13 ;  /* 0x0000000d001b7c82 */ /* 0x000fc60008000000 */
[----:B------:R-:W-:Y:S01]  /*2320*/  UISETP.NE.AND UP0, UPT, UR23, UR26, UPT ;  /* 0x0000001a1700728c */ /* 0x000fe2000bf05270 */
[----:B------:R4:W-:Y:S08]  /*2330*/  UTMALDG.3D.2CTA [UR8], [UR30], desc[UR28] ;  /* 0x00001c081e0075b4 */ /* 0x0009f00008211000 */
[----:B----4-:R-:W-:Y:S05]  /*2340*/  BRA.U UP0, `(.L_x_39) ;  /* 0xfffffffd00487547 */ /* 0x010fea000b83ffff */
.L_x_33:
[C---:B-1----:R-:W-:Y:S01]  /*2350*/  LEA R2, R14.reuse, UR4, 0x3 ;  /* 0x000000040e027c11 */ /* 0x042fe2000f8e18ff */
[----:B------:R-:W-:Y:S01]  /*2360*/  NOP ;  /* 0x0000000000007918 */ /* 0x000fe20000000000 */
[----:B--2---:R-:W-:Y:S02]  /*2370*/  SHF.L.U32 R3, R13, 0x1f, RZ ;  /* 0x0000001f0d037819 */ /* 0x004fe400000006ff */
[----:B------:R-:W-:Y:S02]  /*2380*/  LEA R4, R14, UR4, 0x4 ;  /* 0x000000040e047c11 */ /* 0x000fe4000f8e20ff */
[----:B------:R-:W1:Y:S02]  /*2390*/  SYNCS.PHASECHK.TRANS64.TRYWAIT P0, [R2+URZ+0x230], R3 ;  /* 0x00023003020075a7 */ /* 0x000e6400080011ff */
[----:B-1----:R-:W-:Y:S05]  /*23a0*/  @!P0 BRA `(.L_x_40) ;  /* 0x0000007800508947 */ /* 0x002fea0003800000 */
.L_x_156:
[----:B------:R-:W2:Y:S01]  /*23b0*/  LDS.128 R4, [R4+0x2c0] ;  /* 0x0002c00004047984 */ /* 0x000ea20000000c00 */
[----:B------:R-:W-:Y:S01]  /*23c0*/  ISETP.GE.AND P0, PT, R72, 0x1, PT ;  /* 0x000000014800780c */ /* 0x000fe20003f06270 */
[----:B-1----:R-:W-:Y:S01]  /*23d0*/  VIADD R2, R2, 0x240 ;  /* 0x0000024002027836 */ /* 0x002fe20000000000 */
[----:B------:R-:W-:Y:S01]  /*23e0*/  @!PT LDS RZ, [RZ] ;  /* 0x00000000fffff984 */ /* 0x000fe20000000800 */
[----:B------:R-:W-:Y:S01]  /*23f0*/  @!PT LDS RZ, [RZ] ;  /* 0x00000000fffff984 */ /* 0x000fe20000000800 */
[----:B------:R-:W-:Y:S01]  /*2400*/  @!PT LDS RZ, [RZ] ;  /* 0x00000000fffff984 */ /* 0x000fe20000000800 */
[----:B------:R-:W-:Y:S01]  /*2410*/  @!PT LDS RZ, [RZ] ;  /* 0x00000000fffff984 */ /* 0x000fe20000000800 */
[----:B------:R1:W-:Y:S06]  /*2420*/  MEMBAR.ALL.CTA ;  /* 0x0000000000007992 */ /* 0x0003ec0000008000 */
[----:B-1----:R-:W1:Y:S01]  /*2430*/  FENCE.VIEW.ASYNC.S ;  /* 0x00000000000073c6 */ /* 0x002e620000000000 */
[----:B------:R-:W-:-:S04]  /*2440*/  PRMT R2, RZ, 0x654, R2 ;  /* 0x00000654ff027816 */ /* 0x000fc80000000002 */
[----:B-1----:R1:W-:Y:S01]  /*2450*/  SYNCS.ARRIVE.TRANS64.RED.A1T0 RZ, [R2+URZ], RZ ;  /* 0x000000ff02ff79a7 */ /* 0x0023e200081004ff */
[----:B--2---:R-:W-:-:S13]  /*2460*/  LOP3.LUT P2, RZ, R6, 0x1, RZ, 0xc0, !PT ;  /* 0x0000000106ff7812 */ /* 0x004fda000784c0ff */
[----:B------:R-:W-:Y:S01]  /*2470*/  @P2 SHF.R.U32.HI R3, RZ, 0x10, R5 ;  /* 0x00000010ff032819 */ /* 0x000fe20000011605 */
[----:B------:R-:W-:Y:S01]  /*2480*/  VOTEU.ANY UP0, P2 ;  /* 0x0000000000ff7886 */ /* 0x000fe20001000100 */
[----:B------:R-:W-:Y:S02]  /*2490*/  @P2 MOV R11, R4 ;  /* 0x00000004000b2202 */ /* 0x000fe40000000f00 */
[----:B------:R-:W-:Y:S02]  /*24a0*/  @P2 R2UR.BROADCAST UR8, R3 ;  /* 0x00000000030822ca */ /* 0x000fe400008e0000 */
[----:B------:R-:W-:-:S11]  /*24b0*/  @P2 LOP3.LUT R8, R5, 0xffff, RZ, 0xc0, !PT ;  /* 0x0000ffff05082812 */ /* 0x000fd600078ec0ff */
[----:B------:R-:W-:Y:S01]  /*24c0*/  @UP0 UMOV UR36, UR8 ;  /* 0x0000000800240c82 */ /* 0x000fe20008000000 */
[----:B-1----:R-:W-:Y:S05]  /*24d0*/  @!P0 BRA `(.L_x_41) ;  /* 0x0000000000b88947 */ /* 0x002fea0003800000 */
[----:B------:R-:W3:Y:S01]  /*24e0*/  LDC.64 R4, c[0x0][0xb18] ;  /* 0x0002c600ff047b82 */ /* 0x000ee20000000a00 */
[----:B------:R-:W-:-:S07]  /*24f0*/  ISETP.NE.AND P3, PT, R72, 0x1, PT ;  /* 0x000000014800780c */ /* 0x000fce0003f65270 */
[----:B------:R-:W1:Y:S08]  /*2500*/  LDC.64 R6, c[0x0][0xb10] ;  /* 0x0002c400ff067b82 */ /* 0x000e700000000a00 */
[----:B------:R-:W2:Y:S08]  /*2510*/  LDC R18, c[0x0][0xb20] ;  /* 0x0002c800ff127b82 */ /* 0x000eb00000000800 */
[----:B------:R-:W4:Y:S01]  /*2520*/  LDC R20, c[0x0][0xb0c] ;  /* 0x0002c300ff147b82 */ /* 0x000f220000000800 */
[----:B---3--:R-:W-:Y:S01]  /*2530*/  IMAD.HI.U32 R19, R0, R5, RZ ;  /* 0x0000000500137227 */ /* 0x008fe200078e00ff */
[----:B------:R-:W-:-:S03]  /*2540*/  ISETP.NE.AND P0, PT, R4, 0x1, PT ;  /* 0x000000010400780c */ /* 0x000fc60003f05270 */
[----:B------:R-:W-:-:S03]  /*2550*/  IMAD.HI.U32 R5, R8, R5, RZ ;  /* 0x0000000508057227 */ /* 0x000fc600078e00ff */
[----:B------:R-:W3:Y:S01]  /*2560*/  LDC.64 R2, c[0x0][0xb28] ;  /* 0x0002ca00ff027b82 */ /* 0x000ee20000000a00 */
[----:B-1----:R-:W-:-:S04]  /*2570*/  IMAD.HI.U32 R22, R9, R6, RZ ;  /* 0x0000000609167227 */ /* 0x002fc800078e00ff */
[----:B------:R-:W-:Y:S01]  /*2580*/  IMAD.HI.U32 R24, R11, R6, RZ ;  /* 0x000000060b187227 */ /* 0x000fe200078e00ff */
[----:B------:R-:W-:Y:S02]  /*2590*/  SHF.R.U32.HI R22, RZ, R7, R22 ;  /* 0x00000007ff167219 */ /* 0x000fe40000011616 */
[-C--:B--2---:R-:W-:Y:S02]  /*25a0*/  SHF.R.U32.HI R19, RZ, R18.reuse, R19 ;  /* 0x00000012ff137219 */ /* 0x084fe40000011613 */
[----:B------:R-:W-:Y:S02]  /*25b0*/  SHF.R.U32.HI R5, RZ, R18, R5 ;  /* 0x00000012ff057219 */ /* 0x000fe40000011605 */
[----:B------:R-:W-:Y:S02]  /*25c0*/  SEL R19, R0, R19, !P0 ;  /* 0x0000001300137207 */ /* 0x000fe40004000000 */
[----:B------:R-:W-:Y:S02]  /*25d0*/  SHF.R.U32.HI R24, RZ, R7, R24 ;  /* 0x00000007ff187219 */ /* 0x000fe40000011618 */
[----:B----4-:R-:W-:-:S02]  /*25e0*/  ISETP.NE.AND P1, PT, R20, 0x1, PT ;  /* 0x000000011400780c */ /* 0x010fc40003f25270 */
[----:B------:R-:W-:Y:S02]  /*25f0*/  SEL R5, R8, R5, !P0 ;  /* 0x0000000508057207 */ /* 0x000fe40004000000 */
[----:B------:R-:W-:Y:S02]  /*2600*/  SEL R21, R9, R22, !P1 ;  /* 0x0000001609157207 */ /* 0x000fe40004800000 */
[----:B------:R-:W-:Y:S01]  /*2610*/  SEL R7, R11, R24, !P1 ;  /* 0x000000180b077207 */ /* 0x000fe20004800000 */
[----:B---3--:R-:W-:-:S04]  /*2620*/  IMAD.HI.U32 R22, R19, R2, RZ ;  /* 0x0000000213167227 */ /* 0x008fc800078e00ff */
[----:B------:R-:W-:Y:S01]  /*2630*/  IMAD.HI.U32 R6, R21, R2, RZ ;  /* 0x0000000215067227 */ /* 0x000fe200078e00ff */
[----:B------:R-:W-:-:S04]  /*2640*/  @P3 SHF.R.U32.HI R19, RZ, R3, R22 ;  /* 0x00000003ff133219 */ /* 0x000fc80000011616 */
[----:B------:R-:W-:Y:S01]  /*2650*/  @P3 SHF.R.U32.HI R21, RZ, R3, R6 ;  /* 0x00000003ff153219 */ /* 0x000fe20000011606 */
[----:B------:R-:W-:-:S04]  /*2660*/  IMAD R19, R72, R19, RZ ;  /* 0x0000001348137224 */ /* 0x000fc800078e02ff */
[----:B------:R-:W-:Y:S01]  /*2670*/  IMAD R6, R72, R21, RZ ;  /* 0x0000001548067224 */ /* 0x000fe200078e02ff */
[C---:B------:R-:W-:Y:S02]  /*2680*/  ISETP.GE.AND P0, PT, R5.reuse, R19, PT ;  /* 0x000000130500720c */ /* 0x040fe40003f06270 */
[----:B------:R-:W-:Y:S02]  /*2690*/  IADD3 R19, PT, PT, -R5, RZ, RZ ;  /* 0x000000ff05137210 */ /* 0x000fe40007ffe1ff */
[----:B------:R-:W-:Y:S01]  /*26a0*/  ISETP.GE.OR P0, PT, R7, R6, P0 ;  /* 0x000000060700720c */ /* 0x000fe20000706670 */
[----:B------:R-:W-:-:S04]  /*26b0*/  IMAD.HI.U32 R6, R5, R2, RZ ;  /* 0x0000000205067227 */ /* 0x000fc800078e00ff */
[----:B------:R-:W-:Y:S01]  /*26c0*/  IMAD R8, R4, R19, R8 ;  /* 0x0000001304087224 */ /* 0x000fe200078e0208 */
[----:B------:R-:W-:-:S04]  /*26d0*/  SHF.R.U32.HI R6, RZ, R3, R6 ;  /* 0x00000003ff067219 */ /* 0x000fc80000011606 */
[----:B------:R-:W-:-:S03]  /*26e0*/  SEL R6, R5, R6, !P3 ;  /* 0x0000000605067207 */ /* 0x000fc60005800000 */
[----:B------:R-:W-:-:S04]  /*26f0*/  @!P0 IMAD.HI.U32 R18, R7, R2, RZ ;  /* 0x0000000207128227 */ /* 0x000fc800078e00ff */
[----:B------:R-:W-:Y:S01]  /*2700*/  IMAD.MOV R2, RZ, RZ, -R6 ;  /* 0x000000ffff027224 */ /* 0x000fe200078e0a06 */
[----:B------:R-:W-:-:S03]  /*2710*/  @!P0 SHF.R.U32.HI R18, RZ, R3, R18 ;  /* 0x00000003ff128219 */ /* 0x000fc60000011612 */
[----:B------:R-:W-:Y:S01]  /*2720*/  IMAD R2, R72, R2, R5 ;  /* 0x0000000248027224 */ /* 0x000fe200078e0205 */
        /* <DEDUP_REMOVED lines=9> */
.L_x_41:
[----:B------:R-:W1:Y:S02]  /*27c0*/  LDCU UR8, c[0x0][0xb30] ;  /* 0x00016600ff0877ac */ /* 0x000e640008000800 */
[----:B-1----:R-:W-:-:S09]  /*27d0*/  UISETP.NE.AND UP0, UPT, UR8, 0x1, UPT ;  /* 0x000000010800788c */ /* 0x002fd2000bf05270 */
[----:B------:R-:W-:Y:S05]  /*27e0*/  BRA.U UP0, `(.L_x_42) ;  /* 0x0000000100407547 */ /* 0x000fea000b800000 */
[----:B------:R-:W1:Y:S08]  /*27f0*/  LDC.64 R4, c[0x0][0xb10] ;  /* 0x0002c400ff047b82 */ /* 0x000e700000000a00 */
[----:B------:R-:W2:Y:S08]  /*2800*/  LDC.64 R2, c[0x0][0xb18] ;  /* 0x0002c600ff027b82 */ /* 0x000eb00000000a00 */
[----:B------:R-:W4:Y:S08]  /*2810*/  LDC R6, c[0x0][0xb20] ;  /* 0x0002c800ff067b82 */ /* 0x000f300000000800 */
[----:B------:R-:W3:Y:S01]  /*2820*/  LDC R18, c[0x0][0xb0c] ;  /* 0x0002c300ff127b82 */ /* 0x000ee20000000800 */
[----:B-1----:R-:W-:-:S05]  /*2830*/  IMAD.HI.U32 R4, R11, R4, RZ ;  /* 0x000000040b047227 */ /* 0x002fca00078e00ff */
[----:B------:R-:W-:Y:S01]  /*2840*/  SHF.R.U32.HI R4, RZ, R5, R4 ;  /* 0x00000005ff047219 */ /* 0x000fe20000011604 */
[----:B--2---:R-:W-:Y:S01]  /*2850*/  IMAD.HI.U32 R3, R8, R3, RZ ;  /* 0x0000000308037227 */ /* 0x004fe200078e00ff */
[----:B------:R-:W-:-:S04]  /*2860*/  ISETP.NE.AND P0, PT, R2, 0x1, PT ;  /* 0x000000010200780c */ /* 0x000fc80003f05270 */
[----:B----4-:R-:W-:-:S04]  /*2870*/  SHF.R.U32.HI R3, RZ, R6, R3 ;  /* 0x00000006ff037219 */ /* 0x010fc80000011603 */
[----:B------:R-:W-:Y:S02]  /*2880*/  SEL R3, R8, R3, !P0 ;  /* 0x0000000308037207 */ /* 0x000fe40004000000 */
[----:B---3--:R-:W-:-:S04]  /*2890*/  ISETP.NE.AND P1, PT, R18, 0x1, PT ;  /* 0x000000011200780c */ /* 0x008fc80003f25270 */
[----:B------:R-:W-:-:S05]  /*28a0*/  SEL R4, R11, R4, !P1 ;  /* 0x000000040b047207 */ /* 0x000fca0004800000 */
[----:B------:R-:W-:Y:S02]  /*28b0*/  IMAD.IADD R5, R3, 0x1, -R4 ;  /* 0x0000000103057824 */ /* 0x000fe400078e0a04 */
[----:B------:R-:W-:Y:S02]  /*28c0*/  IMAD.IADD R3, R4, 0x1, -R3 ;  /* 0x0000000104037824 */ /* 0x000fe400078e0a03 */
[----:B------:R-:W-:Y:S02]  /*28d0*/  IMAD R11, R5, R18, R11 ;  /* 0x00000012050b7224 */ /* 0x000fe400078e020b */
[----:B------:R-:W-:-:S07]  /*28e0*/  IMAD R8, R3, R2, R8 ;  /* 0x0000000203087224 */ /* 0x000fce00078e0208 */
.L_x_42:
[----:B------:R-:W-:Y:S01]  /*28f0*/  VIADD R14, R14, 0x1 ;  /* 0x000000010e0e7836 */ /* 0x000fe20000000000 */
[----:B------:R-:W-:Y:S01]  /*2900*/  PLOP3.LUT P1, PT, PT, PT, PT, 0x80, 0x8 ;  /* 0x000000000008781c */ /* 0x000fe20003f2f070 */
[----:B------:R-:W-:Y:S02]  /*2910*/  IMAD.IADD R21, R11, 0x1, R170 ;  /* 0x000000010b157824 */ /* 0x000fe400078e02aa */
[----:B------:R-:W-:Y:S01]  /*2920*/  IMAD.IADD R20, R8, 0x1, R147 ;  /* 0x0000000108147824 */ /* 0x000fe200078e0293 */
[----:B------:R-:W-:-:S04]  /*2930*/  ISETP.NE.AND P0, PT, R14, 0x2, PT ;  /* 0x000000020e00780c */ /* 0x000fc80003f05270 */
[----:B------:R-:W-:Y:S02]  /*2940*/  SEL R2, RZ, 0x1, P0 ;  /* 0x00000001ff027807 */ /* 0x000fe40000000000 */
[----:B------:R-:W-:Y:S02]  /*2950*/  SEL R14, R14, RZ, P0 ;  /* 0x000000ff0e0e7207 */ /* 0x000fe40000000000 */
[----:B------:R-:W-:Y:S01]  /*2960*/  LOP3.LUT R13, R13, R2, RZ, 0x3c, !PT ;  /* 0x000000020d0d7212 */ /* 0x000fe200078e3cff */
[----:B------:R-:W-:Y:S06]  /*2970*/  @P2 BRA `(.L_x_43) ;  /* 0xfffffff000582947 */ /* 0x000fec000383ffff */
[----:B------:R-:W-:Y:S01]  /*2980*/  UIADD3 UR4, UPT, UPT, UR4, 0x100, URZ ;  /* 0x0000010004047890 */ /* 0x000fe2000fffe0ff */
[----:B------:R-:W-:-:S03]  /*2990*/  SHF.L.U32 R3, R15, 0x1f, RZ ;  /* 0x0000001f0f037819 */ /* 0x000fc600000006ff */
[----:B------:R-:W-:-:S09]  /*29a0*/  ULEA UR5, UR13, UR4, 0x3 ;  /* 0x000000040d057291 */ /* 0x000fd2000f8e18ff */
[----:B------:R-:W1:Y:S02]  /*29b0*/  SYNCS.PHASECHK.TRANS64.TRYWAIT P0, [UR5], R3 ;  /* 0x00000003ff0075a7 */ /* 0x000e640008001105 */
[----:B-1----:R-:W-:Y:S05]  /*29c0*/  @!P0 BRA `(.L_x_44) ;  /* 0x0000007000dc8947 */ /* 0x002fea0003800000 */
.L_x_158:
[----:B------:R-:W-:-:S04]  /*29d0*/  UIADD3 UR6, UPT, UPT, UR13, 0x1, URZ ;  /* 0x000000010d067890 */ /* 0x000fc8000fffe0ff */
[----:B------:R-:W-:-:S04]  /*29e0*/  UISETP.NE.AND UP0, UPT, UR6, 0x20, UPT ;  /* 0x000000200600788c */ /* 0x000fc8000bf05270 */
[----:B------:R-:W-:Y:S02]  /*29f0*/  USEL UR7, URZ, 0x1, UP0 ;  /* 0x00000001ff077887 */ /* 0x000fe40008000000 */
[----:B------:R-:W-:-:S04]  /*2a00*/  USEL UR6, UR6, URZ, UP0 ;  /* 0x000000ff06067287 */ /* 0x000fc80008000000 */
[----:B------:R-:W-:Y:S01]  /*2a10*/  ULEA UR5, UR6, UR4, 0x3 ;  /* 0x0000000406057291 */ /* 0x000fe2000f8e18ff */
[----:B------:R-:W-:-:S04]  /*2a20*/  LOP3.LUT R2, R15, UR7, RZ, 0x3c, !PT ;  /* 0x000000070f027c12 */ /* 0x000fc8000f8e3cff */
[----:B-1----:R-:W-:-:S04]  /*2a30*/  SHF.L.U32 R3, R2, 0x1f, RZ ;  /* 0x0000001f02037819 */ /* 0x002fc800000006ff */
[----:B------:R-:W1:Y:S02]  /*2a40*/  SYNCS.PHASECHK.TRANS64.TRYWAIT P0, [UR5], R3 ;  /* 0x00000003ff0075a7 */ /* 0x000e640008001105 */
[----:B-1----:R-:W-:Y:S05]  /*2a50*/  @!P0 BRA `(.L_x_45) ;  /* 0x0000007000d08947 */ /* 0x002fea0003800000 */
.L_x_160:
        /* <DEDUP_REMOVED lines=9> */
.L_x_162:
        /* <DEDUP_REMOVED lines=9> */
.L_x_164:
        /* <DEDUP_REMOVED lines=9> */
.L_x_166:
        /* <DEDUP_REMOVED lines=9> */
.L_x_168:
        /* <DEDUP_REMOVED lines=9> */
.L_x_170:
        /* <DEDUP_REMOVED lines=9> */
.L_x_172:
        /* <DEDUP_REMOVED lines=9> */
.L_x_174:
        /* <DEDUP_REMOVED lines=9> */
.L_x_176:
        /* <DEDUP_REMOVED lines=9> */
.L_x_178:
        /* <DEDUP_REMOVED lines=9> */
.L_x_180:
        /* <DEDUP_REMOVED lines=9> */
.L_x_182:
        /* <DEDUP_REMOVED lines=9> */
.L_x_184:
        /* <DEDUP_REMOVED lines=9> */
.L_x_186:
        /* <DEDUP_REMOVED lines=9> */
.L_x_188:
        /* <DEDUP_REMOVED lines=9> */
.L_x_190:
        /* <DEDUP_REMOVED lines=9> */
.L_x_192:
        /* <DEDUP_REMOVED lines=9> */
.L_x_194:
        /* <DEDUP_REMOVED lines=9> */
.L_x_196:
        /* <DEDUP_REMOVED lines=9> */
.L_x_198:
        /* <DEDUP_REMOVED lines=9> */
.L_x_200:
        /* <DEDUP_REMOVED lines=9> */
.L_x_202:
        /* <DEDUP_REMOVED lines=9> */
.L_x_204:
        /* <DEDUP_REMOVED lines=9> */
.L_x_206:
        /* <DEDUP_REMOVED lines=9> */
.L_x_208:
        /* <DEDUP_REMOVED lines=9> */
.L_x_210:
        /* <DEDUP_REMOVED lines=9> */
.L_x_212:
        /* <DEDUP_REMOVED lines=9> */
.L_x_214:
        /* <DEDUP_REMOVED lines=9> */
.L_x_216:
        /* <DEDUP_REMOVED lines=9> */
.L_x_218:
[----:B------:R-:W-:-:S04]  /*3ab0*/  UIADD3 UR6, UPT, UPT, UR6, 0x1, URZ ;  /* 0x0000000106067890 */ /* 0x000fc8000fffe0ff */
[----:B------:R-:W-:-:S04]  /*3ac0*/  UISETP.NE.AND UP0, UPT, UR6, 0x20, UPT ;  /* 0x000000200600788c */ /* 0x000fc8000bf05270 */
[----:B------:R-:W-:Y:S02]  /*3ad0*/  USEL UR5, URZ, 0x1, UP0 ;  /* 0x00000001ff057887 */ /* 0x000fe40008000000 */
[----:B------:R-:W-:-:S04]  /*3ae0*/  USEL UR6, UR6, URZ, UP0 ;  /* 0x000000ff06067287 */ /* 0x000fc80008000000 */
[----:B------:R-:W-:Y:S01]  /*3af0*/  ULEA UR6, UR6, UR4, 0x3 ;  /* 0x0000000406067291 */ /* 0x000fe2000f8e18ff */
[----:B-1----:R-:W-:-:S04]  /*3b00*/  LOP3.LUT R3, R2, UR5, RZ, 0x3c, !PT ;  /* 0x0000000502037c12 */ /* 0x002fc8000f8e3cff */
[----:B------:R-:W-:Y:S01]  /*3b10*/  SHF.L.U32 R3, R3, 0x1f, RZ ;  /* 0x0000001f03037819 */ /* 0x000fe200000006ff */
[----:B---3--:R-:W-:-:S07]  /*3b20*/  IMAD.U32 R0, RZ, RZ, UR6 ;  /* 0x00000006ff007e24 */ /* 0x008fce000f8e00ff */
.L_x_75:
[----:B-1----:R1:W2:Y:S02]  /*3b30*/  SYNCS.PHASECHK.TRANS64.TRYWAIT P0, [R0+URZ], R3 ;  /* 0x00000003000075a7 */ /* 0x0022a400080011ff */
[----:B--2---:R-:W-:Y:S05]  /*3b40*/  @!P0 NANOSLEEP.SYNCS 0x989680 ;  /* 0x009896800000895d */ /* 0x004fea0003900000 */
[----:B------:R-:W2:Y:S02]  /*3b50*/  @!P0 SYNCS.PHASECHK.TRANS64 P0, [R0+URZ], R3 ;  /* 0x00000003000085a7 */ /* 0x000ea400080010ff */
[----:B--2---:R-:W-:Y:S05]  /*3b60*/  @P0 EXIT ;  /* 0x000000000000094d */ /* 0x004fea0003800000 */
[----:B------:R-:W-:Y:S05]  /*3b70*/  BRA `(.L_x_75) ;  /* 0xfffffffc00ec7947 */ /* 0x000fea000383ffff */
.L_x_23:
[----:B------:R-:W-:-:S04]  /*3b80*/  UISETP.NE.AND UP1, UPT, UR37, URZ, UPT ;  /* 0x000000ff2500728c */ /* 0x000fc8000bf25270 */
[----:B------:R-:W-:-:S09]  /*3b90*/  UISETP.NE.OR UP1, UPT, UR10, 0x1, UP1 ;  /* 0x000000010a00788c */ /* 0x000fd20008f25670 */
[----:B------:R-:W-:Y:S05]  /*3ba0*/  BRA.U UP1, `(.L_x_76) ;  /* 0x00000005014c7547 */ /* 0x000fea000b800000 */
[----:B------:R-:W-:Y:S01]  /*3bb0*/  HFMA2 R11, -RZ, RZ, 0, 0 ;  /* 0x00000000ff0b7431 */ /* 0x000fe200000001ff */
[----:B------:R-:W-:Y:S01]  /*3bc0*/  ISETP.GE.U32.AND P2, PT, R10, 0x2, PT ;  /* 0x000000020a00780c */ /* 0x000fe20003f46070 */
[----:B------:R-:W-:Y:S01]  /*3bd0*/  IMAD.MOV.U32 R12, RZ, RZ, 0x1 ;  /* 0x00000001ff0c7424 */ /* 0x000fe200078e00ff */
[----:B------:R-:W-:Y:S01]  /*3be0*/  CS2R R8, SRZ ;  /* 0x0000000000087805 */ /* 0x000fe2000001ff00 */
[----:B------:R-:W-:Y:S01]  /*3bf0*/  IMAD.MOV.U32 R3, RZ, RZ, RZ ;  /* 0x000000ffff037224 */ /* 0x000fe200078e00ff */
[----:B------:R-:W-:Y:S01]  /*3c00*/  UMOV UR4, 0x400 ;  /* 0x0000040000047882 */ /* 0x000fe20000000000 */
[----:B------:R-:W-:Y:S01]  /*3c10*/  UMOV UR6, URZ ;  /* 0x000000ff00067c82 */ /* 0x000fe20008000000 */
[----:B------:R-:W-:-:S12]  /*3c20*/  ULEA UR37, UR37, UR4, 0x18 ;  /* 0x0000000425257291 */ /* 0x000fd8000f8ec0ff */
.L_x_80:
[----:B------:R-:W-:Y:S02]  /*3c30*/  LEA R0, R3, UR37, 0x3 ;  /* 0x0000002503007c11 */ /* 0x000fe4000f8e18ff */
[----:B------:R-:W-:-:S03]  /*3c40*/  SHF.L.U32 R5, R8, 0x1f, RZ ;  /* 0x0000001f08057819 */ /* 0x000fc600000006ff */
[----:B------:R-:W-:Y:S01]  /*3c50*/  VIADD R4, R0, 0x2a0 ;  /* 0x000002a000047836 */ /* 0x000fe20000000000 */
[----:B------:R-:W1:Y:S02]  /*3c60*/  SYNCS.PHASECHK.TRANS64.TRYWAIT P0, [R0+URZ+0x290], R5 ;  /* 0x00029005000075a7 */ /* 0x000e6400080011ff */
[----:B-1----:R-:W-:Y:S05]  /*3c70*/  @!P0 BRA `(.L_x_77) ;  /* 0x0000006c00188947 */ /* 0x002fea0003800000 */
.L_x_219:
[----:B------:R-:W-:Y:S01]  /*3c80*/  ULEA UR5, UR6, UR37, 0x3 ;  /* 0x0000002506057291 */ /* 0x000fe2000f8e18ff */
[----:B------:R-:W-:Y:S01]  /*3c90*/  PRMT R4, RZ, 0x654, R4 ;  /* 0x00000654ff047816 */ /* 0x000fe20000000004 */
[----:B-1----:R-:W-:Y:S01]  /*3ca0*/  @!P2 IMAD.MOV.U32 R5, RZ, RZ, 0x10 ;  /* 0x00000010ff05a424 */ /* 0x002fe200078e00ff */
[----:B------:R-:W-:Y:S01]  /*3cb0*/  SHF.L.U32 R7, R12, 0x1f, RZ ;  /* 0x0000001f0c077819 */ /* 0x000fe200000006ff */
[----:B------:R-:W-:Y:S01]  /*3cc0*/  UIADD3 UR4, UPT, UPT, UR5, 0x230, URZ ;  /* 0x0000023005047890 */ /* 0x000fe2000fffe0ff */
[----:B------:R1:W-:Y:S05]  /*3cd0*/  SYNCS.ARRIVE.TRANS64.RED.A1T0 RZ, [R4+URZ], RZ ;  /* 0x000000ff04ff79a7 */ /* 0x0003ea00081004ff */
[----:B------:R-:W-:Y:S01]  /*3ce0*/  IMAD.U32 R13, RZ, RZ, UR4 ;  /* 0x00000004ff0d7e24 */ /* 0x000fe2000f8e00ff */
[----:B------:R-:W2:Y:S04]  /*3cf0*/  SYNCS.PHASECHK.TRANS64.TRYWAIT P0, [UR5+0x240], R7 ;  /* 0x00024007ff0075a7 */ /* 0x000ea80008001105 */
[----:B------:R-:W-:Y:S01]  /*3d00*/  PRMT R13, R10, 0x654, R13 ;  /* 0x000006540a0d7816 */ /* 0x000fe2000000000d */
[----:B-12---:R-:W-:Y:S06]  /*3d10*/  @!P0 BRA `(.L_x_78) ;  /* 0x0000006c00048947 */ /* 0x006fec0003800000 */
.L_x_221:
[----:B------:R-:W-:Y:S01]  /*3d20*/  ULEA UR4, UR6, UR37, 0x4 ;  /* 0x0000002506047291 */ /* 0x000fe2000f8e20ff */
[----:B------:R-:W-:Y:S01]  /*3d30*/  SEL R2, R13, R2, !P2 ;  /* 0x000000020d027207 */ /* 0x000fe20005000000 */
[----:B------:R-:W-:Y:S01]  /*3d40*/  UIADD3 UR5, UPT, UPT, UR5, 0x230, URZ ;  /* 0x0000023005057890 */ /* 0x000fe2000fffe0ff */
[----:B-1----:R-:W-:Y:S01]  /*3d50*/  LEA R0, R11, UR37, 0x3 ;  /* 0x000000250b007c11 */ /* 0x002fe2000f8e18ff */
[----:B------:R-:W-:Y:S01]  /*3d60*/  UIADD3 UR4, UPT, UPT, UR4, 0x2c0, URZ ;  /* 0x000002c004047890 */ /* 0x000fe2000fffe0ff */
[----:B------:R1:W-:Y:S01]  /*3d70*/  @!P2 SYNCS.ARRIVE.TRANS64.RED RZ, [R2+URZ], R5 ;  /* 0x0000000502ffa9a7 */ /* 0x0003e200080004ff */
[----:B------:R-:W-:Y:S01]  /*3d80*/  UIADD3 UR6, UPT, UPT, UR6, 0x1, URZ ;  /* 0x0000000106067890 */ /* 0x000fe2000fffe0ff */
[----:B------:R-:W-:-:S03]  /*3d90*/  VIADD R3, R3, 0x1 ;  /* 0x0000000103037836 */ /* 0x000fc60000000000 */
[----:B------:R-:W-:Y:S02]  /*3da0*/  UISETP.NE.AND UP0, UPT, UR6, 0x2, UPT ;  /* 0x000000020600788c */ /* 0x000fe4000bf05270 */
[----:B------:R-:W-:Y:S01]  /*3db0*/  ISETP.NE.AND P0, PT, R3, 0x2, PT ;  /* 0x000000020300780c */ /* 0x000fe20003f05270 */
[----:B------:R-:W-:Y:S06]  /*3dc0*/  UGETNEXTWORKID.BROADCAST [UR4], [UR5] ;  /* 0x00000000040073ca */ /* 0x000fec0008000100 */
[----:B------:R-:W-:Y:S02]  /*3dd0*/  USEL UR4, URZ, 0x1, UP0 ;  /* 0x00000001ff047887 */ /* 0x000fe40008000000 */
[----:B------:R-:W-:-:S04]  /*3de0*/  USEL UR6, UR6, URZ, UP0 ;  /* 0x000000ff06067287 */ /* 0x000fc80008000000 */
[----:B------:R-:W-:Y:S02]  /*3df0*/  LOP3.LUT R12, R12, UR4, RZ, 0x3c, !PT ;  /* 0x000000040c0c7c12 */ /* 0x000fe4000f8e3cff */
[----:B-1----:R-:W-:-:S04]  /*3e00*/  SHF.L.U32 R5, R9, 0x1f, RZ ;  /* 0x0000001f09057819 */ /* 0x002fc800000006ff */
[----:B------:R-:W1:Y:S02]  /*3e10*/  SYNCS.PHASECHK.TRANS64.TRYWAIT P1, [R0+URZ+0x230], R5 ;  /* 0x00023005000075a7 */ /* 0x000e6400080211ff */
[----:B-1----:R-:W-:Y:S05]  /*3e20*/  @!P1 BRA `(.L_x_79) ;  /* 0x0000006800d89947 */ /* 0x002fea0003800000 */
.L_x_222:
[----:B------:R-:W-:Y:S01]  /*3e30*/  LEA R4, R11, UR37, 0x4 ;  /* 0x000000250b047c11 */ /* 0x000fe2000f8e20ff */
[----:B-1----:R-:W-:Y:S01]  /*3e40*/  VIADD R0, R0, 0x240 ;  /* 0x0000024000007836 */ /* 0x002fe20000000000 */
[----:B------:R-:W-:Y:S01]  /*3e50*/  SEL R3, R3, RZ, P0 ;  /* 0x000000ff03037207 */ /* 0x000fe20000000000 */
[----:B------:R-:W-:-:S03]  /*3e60*/  VIADD R11, R11, 0x1 ;  /* 0x000000010b0b7836 */ /* 0x000fc60000000000 */
[----:B------:R-:W1:Y:S01]  /*3e70*/  LDS.128 R4, [R4+0x2c0] ;  /* 0x0002c00004047984 */ /* 0x000e620000000c00 */
[----:B------:R-:W-:Y:S02]  /*3e80*/  PRMT R0, RZ, 0x654, R0 ;  /* 0x00000654ff007816 */ /* 0x000fe40000000000 */
[C---:B------:R-:W-:Y:S01]  /*3e90*/  ISETP.NE.AND P1, PT, R11.reuse, 0x2, PT ;  /* 0x000000020b00780c */ /* 0x040fe20003f25270 */
[----:B------:R-:W-:Y:S01]  /*3ea0*/  @!PT LDS RZ, [RZ] ;  /* 0x00000000fffff984 */ /* 0x000fe20000000800 */
[----:B------:R-:W-:Y:S01]  /*3eb0*/  @!PT LDS RZ, [RZ] ;  /* 0x00000000fffff984 */ /* 0x000fe20000000800 */
[----:B------:R-:W-:Y:S01]  /*3ec0*/  @!PT LDS RZ, [RZ] ;  /* 0x00000000fffff984 */ /* 0x000fe20000000800 */
[----:B------:R-:W-:Y:S01]  /*3ed0*/  @!PT LDS RZ, [RZ] ;  /* 0x00000000fffff984 */ /* 0x000fe20000000800 */
[----:B------:R2:W-:Y:S06]  /*3ee0*/  MEMBAR.ALL.CTA ;  /* 0x0000000000007992 */ /* 0x0005ec0000008000 */
[----:B--2---:R-:W2:Y:S01]  /*3ef0*/  FENCE.VIEW.ASYNC.S ;  /* 0x00000000000073c6 */ /* 0x004ea20000000000 */
[----:B------:R-:W-:Y:S01]  /*3f00*/  SEL R11, R11, RZ, P1 ;  /* 0x000000ff0b0b7207 */ /* 0x000fe20000800000 */
[----:B--2---:R2:W-:Y:S01]  /*3f10*/  SYNCS.ARRIVE.TRANS64.RED.A1T0 RZ, [R0+URZ], RZ ;  /* 0x000000ff00ff79a7 */ /* 0x0045e200081004ff */
[----:B-1----:R-:W-:-:S02]  /*3f20*/  LOP3.LUT P3, RZ, R6, 0x1, RZ, 0xc0, !PT ;  /* 0x0000000106ff7812 */ /* 0x002fc4000786c0ff */
[----:B------:R-:W-:-:S04]  /*3f30*/  SEL R5, RZ, 0x1, P0 ;  /* 0x00000001ff057807 */ /* 0x000fc80000000000 */
[----:B------:R-:W-:Y:S02]  /*3f40*/  LOP3.LUT R8, R8, R5, RZ, 0x3c, !PT ;  /* 0x0000000508087212 */ /* 0x000fe400078e3cff */
[----:B--2---:R-:W-:-:S04]  /*3f50*/  SEL R0, RZ, 0x1, P1 ;  /* 0x00000001ff007807 */ /* 0x004fc80000800000 */
[----:B------:R-:W-:Y:S01]  /*3f60*/  LOP3.LUT R9, R9, R0, RZ, 0x3c, !PT ;  /* 0x0000000009097212 */ /* 0x000fe200078e3cff */
[----:B------:R-:W-:Y:S06]  /*3f70*/  @P3 BRA `(.L_x_80) ;  /* 0xfffffffc002c3947 */ /* 0x000fec000383ffff */
[----:B------:R-:W-:Y:S01]  /*3f80*/  ULEA UR5, UR6, UR37, 0x3 ;  /* 0x0000002506057291 */ /* 0x000fe2000f8e18ff */
[----:B------:R-:W-:-:S08]  /*3f90*/  SHF.L.U32 R3, R12, 0x1f, RZ ;  /* 0x0000001f0c037819 */ /* 0x000fd000000006ff */
[----:B------:R-:W1:Y:S02]  /*3fa0*/  SYNCS.PHASECHK.TRANS64 P0, [UR5+0x240], R3 ;  /* 0x00024003ff0075a7 */ /* 0x000e640008001005 */
[----:B-1----:R-:W-:Y:S05]  /*3fb0*/  @P0 BRA `(.L_x_81) ;  /* 0x0000000000080947 */ /* 0x002fea0003800000 */
[----:B------:R-:W1:Y:S02]  /*3fc0*/  SYNCS.PHASECHK.TRANS64.TRYWAIT P0, [UR5+0x240], R3 ;  /* 0x00024003ff0075a7 */ /* 0x000e640008001105 */
[----:B-1----:R-:W-:Y:S05]  /*3fd0*/  @!P0 BRA `(.L_x_82) ;  /* 0x0000006800808947 */ /* 0x002fea0003800000 */
.L_x_81:
[----:B------:R-:W-:-:S04]  /*3fe0*/  UIADD3 UR4, UPT, UPT, UR6, 0x1, URZ ;  /* 0x0000000106047890 */ /* 0x000fc8000fffe0ff */
[----:B------:R-:W-:-:S04]  /*3ff0*/  UISETP.NE.AND UP0, UPT, UR4, 0x2, UPT ;  /* 0x000000020400788c */ /* 0x000fc8000bf05270 */
[----:B------:R-:W-:Y:S02]  /*4000*/  USEL UR7, URZ, 0x1, UP0 ;  /* 0x00000001ff077887 */ /* 0x000fe40008000000 */
[----:B------:R-:W-:-:S04]  /*4010*/  USEL UR4, UR4, URZ, UP0 ;  /* 0x000000ff04047287 */ /* 0x000fc80008000000 */
[----:B------:R-:W-:Y:S01]  /*4020*/  ULEA UR4, UR4, UR37, 0x3 ;  /* 0x0000002504047291 */ /* 0x000fe2000f8e18ff */
[----:B-1----:R-:W-:-:S04]  /*4030*/  LOP3.LUT R3, R12, UR7, RZ, 0x3c, !PT ;  /* 0x000000070c037c12 */ /* 0x002fc8000f8e3cff */
[----:B------:R-:W-:-:S04]  /*4040*/  SHF.L.U32 R0, R3, 0x1f, RZ ;  /* 0x0000001f03007819 */ /* 0x000fc800000006ff */
[----:B------:R-:W1:Y:S02]  /*4050*/  SYNCS.PHASECHK.TRANS64 P0, [UR4+0x240], R0 ;  /* 0x00024000ff0075a7 */ /* 0x000e640008001004 */
[----:B-1----:R-:W-:Y:S05]  /*4060*/  @P0 EXIT ;  /* 0x000000000000094d */ /* 0x002fea0003800000 */
[----:B------:R-:W-:Y:S02]  /*4070*/  SHF.L.U32 R3, R3, 0x1f, RZ ;  /* 0x0000001f03037819 */ /* 0x000fe400000006ff */
[----:B------:R-:W-:-:S07]  /*4080*/  MOV R0, UR4 ;  /* 0x0000000400007c02 */ /* 0x000fce0008000f00 */
.L_x_83:
[----:B-1----:R1:W2:Y:S02]  /*4090*/  SYNCS.PHASECHK.TRANS64.TRYWAIT P0, [R0+URZ+0x240], R3 ;  /* 0x00024003000075a7 */ /* 0x0022a400080011ff */
[----:B--2---:R-:W-:Y:S05]  /*40a0*/  @!P0 NANOSLEEP.SYNCS 0x989680 ;  /* 0x009896800000895d */ /* 0x004fea0003900000 */
[----:B------:R-:W2:Y:S02]  /*40b0*/  @!P0 SYNCS.PHASECHK.TRANS64 P0, [R0+URZ+0x240], R3 ;  /* 0x00024003000085a7 */ /* 0x000ea400080010ff */
[----:B--2---:R-:W-:Y:S05]  /*40c0*/  @P0 EXIT ;  /* 0x000000000000094d */ /* 0x004fea0003800000 */
[----:B------:R-:W-:Y:S05]  /*40d0*/  BRA `(.L_x_83) ;  /* 0xfffffffc00ec7947 */ /* 0x000fea000383ffff */
.L_x_76:
[----:B------:R-:W-:Y:S05]  /*40e0*/  BRA.U UP4, `(.L_x_84) ;  /* 0x0000001104847547 */ /* 0x000fea000b800000 */
[----:B------:R-:W-:Y:S01]  /*40f0*/  UMOV UR6, 0x40 ;  /* 0x0000004000067882 */ /* 0x000fe20000000000 */
[----:B------:R-:W-:Y:S01]  /*4100*/  NOP ;  /* 0x0000000000007918 */ /* 0x000fe20000000000 */
[----:B------:R-:W-:Y:S01]  /*4110*/  ULEA UR6, UR37, UR6, 0x18 ;  /* 0x0000000625067291 */ /* 0x000fe2000f8ec0ff */
[----:B------:R-:W-:Y:S02]  /*4120*/  UMOV UR7, 0x400 ;  /* 0x0000040000077882 */ /* 0x000fe40000000000 */
[----:B------:R-:W-:-:S06]  /*4130*/  ULEA UR37, UR37, UR7, 0x18 ;  /* 0x0000000725257291 */ /* 0x000fcc000f8ec0ff */
[----:B------:R-:W1:Y:S02]  /*4140*/  LDS.U8 R2, [UR6+0x1c] ;  /* 0x00001c06ff027984 */ /* 0x000e640008000000 */
[----:B-1----:R-:W-:-:S13]  /*4150*/  ISETP.NE.AND P0, PT, R2, RZ, PT ;  /* 0x000000ff0200720c */ /* 0x002fda0003f05270 */
[----:B------:R-:W-:Y:S05]  /*4160*/  @P0 BRA `(.L_x_85) ;  /* 0x0000000400080947 */ /* 0x000fea0003800000 */
[----:B------:R-:W-:Y:S02]  /*4170*/  UISETP.NE.U32.AND UP0, UPT, UR5, 0x1, UPT ;  /* 0x000000010500788c */ /* 0x000fe4000bf05070 */
[----:B------:R-:W-:-:S07]  /*4180*/  UIADD3 UR8, UPT, UPT, UR6, 0x8, URZ ;  /* 0x0000000806087890 */ /* 0x000fce000fffe0ff */
[----:B------:R-:W-:Y:S05]  /*4190*/  BRA.U !UP0, `(.L_x_86) ;  /* 0x00000001089c7547 */ /* 0x000fea000b800000 */
[----:B------:R-:W-:Y:S01]  /*41a0*/  ELECT P0, URZ, PT ;  /* 0x0000000000ff782f */ /* 0x000fe20003800000 */
[----:B------:R-:W-:-:S12]  /*41b0*/  BSSY B0, `(.L_x_86) ;  /* 0x0000025000007945 */ /* 0x000fd80003800000 */
[----:B------:R-:W-:Y:S05]  /*41c0*/  @!P0 BRA `(.L_x_87) ;  /* 0x00000000008c8947 */ /* 0x000fea0003800000 */
[----:B------:R-:W-:-:S05]  /*41d0*/  UMOV UR7, 0x10 ;  /* 0x0000001000077882 */ /* 0x000fca0000000000 */
[----:B------:R-:W-:Y:S04]  /*41e0*/  DEPBAR.LE SB1, 0x36 ;  /* 0x00009d800000791a */ /* 0x000fe80000000000 */
[----:B------:R-:W1:Y:S02]  /*41f0*/  UTCATOMSWS.2CTA.FIND_AND_SET.ALIGN UP1, UR7, UR7 ;  /* 0x00000007000775e3 */ /* 0x000e640008220800 */
[----:B-1----:R-:W-:Y:S01]  /*4200*/  MOV R11, UR7 ;  /* 0x00000007000b7c02 */ /* 0x002fe20008000f00 */
[----:B------:R-:W-:Y:S06]  /*4210*/  BRA.U UP1, `(.L_x_88) ;  /* 0x0000000101187547 */ /* 0x000fec000b800000 */
.L_x_89:
[----:B------:R-:W-:Y:S05]  /*4220*/  NANOSLEEP 0x64 ;  /* 0x000000640000795d */ /* 0x000fea0003800000 */
[----:B------:R-:W-:-:S05]  /*4230*/  UMOV UR7, 0x10 ;  /* 0x0000001000077882 */ /* 0x000fca0000000000 */
[----:B------:R-:W-:Y:S04]  /*4240*/  DEPBAR.LE SB1, 0x36 ;  /* 0x00009d800000791a */ /* 0x000fe80000000000 */
[----:B------:R-:W1:Y:S02]  /*4250*/  UTCATOMSWS.2CTA.FIND_AND_SET.ALIGN UP1, UR7, UR7 ;  /* 0x00000007000775e3 */ /* 0x000e640008220800 */
[----:B-1----:R-:W-:Y:S01]  /*4260*/  MOV R11, UR7 ;  /* 0x00000007000b7c02 */ /* 0x002fe20008000f00 */
[----:B------:R-:W-:Y:S05]  /*4270*/  BRA.U !UP1, `(.L_x_89) ;  /* 0xfffffffd09e87547 */ /* 0x000fea000b83ffff */
.L_x_88:
[----:B------:R-:W1:Y:S01]  /*4280*/  LDS R5, [UR6+0x10] ;  /* 0x00001006ff057984 */ /* 0x000e620008000800 */
[----:B------:R-:W-:Y:S01]  /*4290*/  IMAD.U32 R3, RZ, RZ, UR37 ;  /* 0x00000025ff037e24 */ /* 0x000fe2000f8e00ff */
[----:B------:R-:W-:-:S03]  /*42a0*/  MOV R2, UR4 ;  /* 0x0000000400027c02 */ /* 0x000fc60008000f00 */
[----:B------:R-:W-:Y:S01]  /*42b0*/  VIADD R3, R3, 0x2e0 ;  /* 0x000002e003037836 */ /* 0x000fe20000000000 */
[----:B-1----:R-:W-:-:S04]  /*42c0*/  SHF.L.U32 R5, R5, 0x1f, RZ ;  /* 0x0000001f05057819 */ /* 0x002fc800000006ff */
[----:B------:R-:W1:Y:S02]  /*42d0*/  SYNCS.PHASECHK.TRANS64.TRYWAIT P0, [UR6+0x8], R5 ;  /* 0x00000805ff0075a7 */ /* 0x000e640008001106 */
[----:B-1----:R-:W-:Y:S05]  /*42e0*/  @P0 BRA `(.L_x_90) ;  /* 0x0000000000080947 */ /* 0x002fea0003800000 */
[----:B------:R-:W1:Y:S02]  /*42f0*/  SYNCS.PHASECHK.TRANS64.TRYWAIT P0, [UR6+0x8], R5 ;  /* 0x00000805ff0075a7 */ /* 0x000e640008001106 */
[----:B-1----:R-:W-:Y:S05]  /*4300*/  @!P0 BRA `(.L_x_91) ;  /* 0x0000006400cc8947 */ /* 0x002fea0003800000 */
.L_x_90:
[----:B-1----:R-:W-:Y:S01]  /*4310*/  HFMA2 R4, -RZ, RZ, 0, 5.9604644775390625e-08 ;  /* 0x00000001ff047431 */ /* 0x002fe200000001ff */
[----:B------:R-:W-:Y:S01]  /*4320*/  UPRMT UR7, UR4, 0x654, UR8 ;  /* 0x0000065404077896 */ /* 0x000fe20008000008 */
[----:B------:R-:W-:Y:S01]  /*4330*/  IMAD.MOV.U32 R6, RZ, RZ, 0xffff ;  /* 0x0000ffffff067424 */ /* 0x000fe200078e00ff */
[----:B------:R-:W-:Y:S01]  /*4340*/  PRMT R2, R2, 0x654, R3 ;  /* 0x0000065402027816 */ /* 0x000fe20000000003 */
[----:B------:R-:W-:Y:S02]  /*4350*/  IMAD.MOV.U32 R5, RZ, RZ, 0x4 ;  /* 0x00000004ff057424 */ /* 0x000fe400078e00ff */
[----:B------:R-:W-:Y:S01]  /*4360*/  IMAD.SHL.U32 R9, R11, 0x20, RZ ;  /* 0x000000200b097824 */ /* 0x000fe200078e00ff */
[----:B------:R-:W-:Y:S02]  /*4370*/  MOV R3, UR7 ;  /* 0x0000000700037c02 */ /* 0x000fe40008000f00 */
[-C--:B------:R-:W-:Y:S01]  /*4380*/  SHF.L.U32 R7, R6, R11.reuse, RZ ;  /* 0x0000000b06077219 */ /* 0x080fe200000006ff */
[----:B------:R1:W-:Y:S01]  /*4390*/  SYNCS.ARRIVE.TRANS64.RED RZ, [UR7], R5 ;  /* 0x00000005ffff79a7 */ /* 0x0003e20008000407 */
[----:B------:R-:W-:Y:S01]  /*43a0*/  SHF.L.U32 R6, R4, R11, RZ ;  /* 0x0000000b04067219 */ /* 0x000fe200000006ff */
[----:B------:R1:W-:Y:S04]  /*43b0*/  STS [UR37+0x2e0], R9 ;  /* 0x0002e009ff007988 */ /* 0x0003e80008000825 */
[----:B------:R1:W-:Y:S04]  /*43c0*/  STAS [R2.64], R11 ;  /* 0x0000000b02007dbd */ /* 0x0003e8000c0008ff */
[----:B------:R1:W-:Y:S04]  /*43d0*/  ATOMS.OR RZ, [UR6+0x14], R7 ;  /* 0x00001407ffff798c */ /* 0x0003e8000b000006 */
[----:B------:R1:W-:Y:S04]  /*43e0*/  ATOMS.OR RZ, [UR6+0x18], R6 ;  /* 0x00001806ffff798c */ /* 0x0003e8000b000006 */
[----:B------:R1:W-:Y:S02]  /*43f0*/  ATOMS.XOR RZ, [UR6+0x10], R4 ;  /* 0x00001004ffff798c */ /* 0x0003e4000b800006 */
.L_x_87:
[----:B------:R-:W-:Y:S05]  /*4400*/  BSYNC B0 ;  /* 0x0000000000007941 */ /* 0x000fea0003800000 */
.L_x_86:
[----:B------:R-:W-:Y:S05]  /*4410*/  BRA.U UP0, `(.L_x_92) ;  /* 0x00000001006c7547 */ /* 0x000fea000b800000 */
[----:B------:R-:W-:-:S03]  /*4420*/  UMOV UR7, 0xffffffff ;  /* 0xffffffff00077882 */ /* 0x000fc60000000000 */
[----:B------:R-:W-:Y:S05]  /*4430*/  BRA.DIV UR7, `(.L_x_93) ;  /* 0x0000006607987947 */ /* 0x000fea000b800000 */
[----:B------:R-:W-:-:S13]  /*4440*/  ELECT P6, URZ, PT ;  /* 0x0000000000ff782f */ /* 0x000fda00038c0000 */
.L_x_226:
[----:B------:R-:W-:Y:S05]  /*4450*/  @!P6 BRA `(.L_x_92) ;  /* 0x00000000005ce947 */ /* 0x000fea0003800000 */
[----:B-1----:R-:W1:Y:S02]  /*4460*/  LDS R3, [UR6+0x10] ;  /* 0x00001006ff037984 */ /* 0x002e640008000800 */
[----:B-1----:R-:W-:-:S04]  /*4470*/  SHF.L.U32 R3, R3, 0x1f, RZ ;  /* 0x0000001f03037819 */ /* 0x002fc800000006ff */
[----:B------:R-:W1:Y:S02]  /*4480*/  SYNCS.PHASECHK.TRANS64.TRYWAIT P0, [UR6+0x8], R3 ;  /* 0x00000803ff0075a7 */ /* 0x000e640008001106 */
[----:B-1----:R-:W-:Y:S05]  /*4490*/  @P0 BRA `(.L_x_94) ;  /* 0x0000000000080947 */ /* 0x002fea0003800000 */
[----:B------:R-:W1:Y:S02]  /*44a0*/  SYNCS.PHASECHK.TRANS64.TRYWAIT P0, [UR6+0x8], R3 ;  /* 0x00000803ff0075a7 */ /* 0x000e640008001106 */
[----:B-1----:R-:W-:Y:S05]  /*44b0*/  @!P0 BRA `(.L_x_95) ;  /* 0x0000006400988947 */ /* 0x002fea0003800000 */
.L_x_94:
[----:B------:R-:W2:Y:S01]  /*44c0*/  LDS R5, [UR37+0x2e0] ;  /* 0x0002e025ff057984 */ /* 0x000ea20008000800 */
[----:B-1----:R-:W-:Y:S02]  /*44d0*/  HFMA2 R2, -RZ, RZ, 0, 5.9604644775390625e-08 ;  /* 0x00000001ff027431 */ /* 0x002fe400000001ff */
[----:B------:R-:W-:Y:S01]  /*44e0*/  IMAD.MOV.U32 R3, RZ, RZ, 0xffff ;  /* 0x0000ffffff037424 */ /* 0x000fe200078e00ff */
[----:B------:R-:W-:Y:S01]  /*44f0*/  UPRMT UR7, UR4, 0x654, UR8 ;  /* 0x0000065404077896 */ /* 0x000fe20008000008 */
[----:B--2---:R-:W-:-:S03]  /*4500*/  IMAD.SHL.U32 R4, R5, 0x20, RZ ;  /* 0x0000002005047824 */ /* 0x004fc600078e00ff */
[-C--:B------:R-:W-:Y:S02]  /*4510*/  SHF.L.U32 R3, R3, R5.reuse, RZ ;  /* 0x0000000503037219 */ /* 0x080fe400000006ff */
[----:B------:R-:W-:Y:S01]  /*4520*/  SHF.L.U32 R5, R2, R5, RZ ;  /* 0x0000000502057219 */ /* 0x000fe200000006ff */
[----:B------:R2:W-:Y:S04]  /*4530*/  STS [UR37+0x2e0], R4 ;  /* 0x0002e004ff007988 */ /* 0x0005e80008000825 */
[----:B------:R2:W-:Y:S04]  /*4540*/  ATOMS.OR RZ, [UR6+0x14], R3 ;  /* 0x00001403ffff798c */ /* 0x0005e8000b000006 */
[----:B------:R2:W-:Y:S01]  /*4550*/  ATOMS.OR RZ, [UR6+0x18], R5 ;  /* 0x00001805ffff798c */ /* 0x0005e2000b000006 */
[----:B------:R-:W-:Y:S03]  /*4560*/  SYNCS.ARRIVE.TRANS64.RED.A1T0 RZ, [UR7], RZ ;  /* 0x000000ffffff79a7 */ /* 0x000fe60008100407 */
[----:B------:R2:W-:Y:S01]  /*4570*/  ATOMS.XOR RZ, [UR6+0x10], R2 ;  /* 0x00001002ffff798c */ /* 0x0005e2000b800006 */
[----:B------:R-:W-:Y:S05]  /*4580*/  BRA `(.L_x_92) ;  /* 0x0000000000107947 */ /* 0x000fea0003800000 */
.L_x_85:
[----:B------:R-:W-:-:S05]  /*4590*/  MOV R2, 0xffffffff ;  /* 0xffffffff00027802 */ /* 0x000fca0000000f00 */
[----:B------:R1:W-:Y:S02]  /*45a0*/  STS [UR37+0x2e0], R2 ;  /* 0x0002e002ff007988 */ /* 0x0003e40008000825 */
[----:B-1----:R-:W-:Y:S02]  /*45b0*/  MOV R2, 0x45d0 ;  /* 0x000045d000027802 */ /* 0x002fe40000000f00 */
[----:B-----5:R-:W-:Y:S05]  /*45c0*/  CALL.REL.NOINC `($__internal_1_$__cuda_sm10x_tcgen05_guardrail_trap_phase_invalid_during_alloc) ;  /* 0x0000006800e07944 */ /* 0x020fea0003c00000 */
.L_x_92:
[----:B------:R-:W-:Y:S05]  /*45d0*/  WARPSYNC.ALL ;  /* 0x0000000000007948 */ /* 0x000fea0003800000 */
[----:B------:R-:W3:Y:S01]  /*45e0*/  S2UR UR8, SR_CgaCtaId ;  /* 0x00000000000879c3 */ /* 0x000ee20000008800 */
[----:B------:R-:W-:Y:S01]  /*45f0*/  UMOV UR6, 0x400 ;  /* 0x0000040000067882 */ /* 0x000fe20000000000 */
[----:B------:R-:W-:-:S06]  /*4600*/  NOP ;  /* 0x0000000000007918 */ /* 0x000fcc0000000000 */
[----:B------:R-:W-:Y:S06]  /*4610*/  BAR.ARV 0x6, 0xa0 ;  /* 0x0182800000007b1d */ /* 0x000fec0000002000 */
[----:B------:R-:W-:Y:S01]  /*4620*/  LOP3.LUT R0, R0, 0xffff, RZ, 0xc0, !PT ;  /* 0x0000ffff00007812 */ /* 0x000fe200078ec0ff */
[----:B-1----:R-:W-:Y:S01]  /*4630*/  IMAD.MOV.U32 R9, RZ, RZ, 0x1 ;  /* 0x00000001ff097424 */ /* 0x002fe200078e00ff */
[----:B------:R-:W-:Y:S01]  /*4640*/  LOP3.LUT R8, R8, 0xffff, RZ, 0xc0, !PT ;  /* 0x0000ffff08087812 */ /* 0x000fe200078ec0ff */
[----:B------:R-:W-:Y:S01]  /*4650*/  UMOV UR22, URZ ;  /* 0x000000ff00167c82 */ /* 0x000fe20008000000 */
[----:B------:R-:W-:Y:S01]  /*4660*/  R2UR UR12, R0 ;  /* 0x00000000000c72ca */ /* 0x000fe200000e0000 */
[----:B------:R-:W-:Y:S01]  /*4670*/  UMOV UR21, URZ ;  /* 0x000000ff00157c82 */ /* 0x000fe20008000000 */
[----:B------:R-:W-:Y:S01]  /*4680*/  R2UR UR13, R8 ;  /* 0x00000000080d72ca */ /* 0x000fe200000e0000 */
[----:B------:R-:W-:Y:S01]  /*4690*/  IMAD.MOV.U32 R8, RZ, RZ, RZ ;  /* 0x000000ffff087224 */ /* 0x000fe200078e00ff */
[----:B------:R-:W-:-:S02]  /*46a0*/  UISETP.NE.AND UP2, UPT, UR5, URZ, UPT ;  /* 0x000000ff0500728c */ /* 0x000fc4000bf45270 */
[----:B---3--:R-:W-:Y:S01]  /*46b0*/  ULEA UR8, UR8, UR6, 0x18 ;  /* 0x0000000608087291 */ /* 0x008fe2000f8ec0ff */
[----:B------:R-:W1:Y:S03]  /*46c0*/  LDCU UR6, c[0x0][0x38c] ;  /* 0x00007180ff0677ac */ /* 0x000e660008000800 */
[----:B------:R-:W-:Y:S02]  /*46d0*/  UIADD3 UR14, UPT, UPT, UR8, 0x8600, URZ ;  /* 0x00008600080e7890 */ /* 0x000fe4000fffe0ff */
[----:B------:R-:W-:-:S03]  /*46e0*/  UIADD3 UR15, UPT, UPT, UR8, 0x28600, URZ ;  /* 0x00028600080f7890 */ /* 0x000fc6000fffe0ff */
[----:B--2---:R-:W2:Y:S01]  /*46f0*/  LDS R2, [UR8+0x2e0] ;  /* 0x0002e008ff027984 */ /* 0x004ea20008000800 */
[----:B------:R-:W-:Y:S02]  /*4700*/  USHF.R.U32.HI UR14, URZ, 0x4, UR14 ;  /* 0x00000004ff0e7899 */ /* 0x000fe4000801160e */
[----:B------:R-:W-:Y:S02]  /*4710*/  USHF.R.U32.HI UR15, URZ, 0x4, UR15 ;  /* 0x00000004ff0f7899 */ /* 0x000fe4000801160f */
[----:B------:R-:W-:Y:S02]  /*4720*/  ULOP3.LUT UR14, UR14, 0x3fff, URZ, 0xc0, !UPT ;  /* 0x00003fff0e0e7892 */ /* 0x000fe4000f8ec0ff */
[----:B------:R-:W-:Y:S02]  /*4730*/  ULOP3.LUT UR15, UR15, 0x3fff, URZ, 0xc0, !UPT ;  /* 0x00003fff0f0f7892 */ /* 0x000fe4000f8ec0ff */
[----:B------:R-:W-:Y:S02]  /*4740*/  ULOP3.LUT UR14, UR14, 0x10000, URZ, 0xfc, !UPT ;  /* 0x000100000e0e7892 */ /* 0x000fe4000f8efcff */
[----:B-1----:R-:W-:-:S02]  /*4750*/  UIADD3 UR6, UPT, UPT, UR6, 0x1f, URZ ;  /* 0x0000001f06067890 */ /* 0x002fc4000fffe0ff */
[----:B------:R-:W-:Y:S02]  /*4760*/  ULOP3.LUT UR15, UR15, 0x10000, URZ, 0xfc, !UPT ;  /* 0x000100000f0f7892 */ /* 0x000fe4000f8efcff */
[----:B------:R-:W-:Y:S01]  /*4770*/  USHF.R.S32.HI UR7, URZ, 0x1f, UR6 ;  /* 0x0000001fff077899 */ /* 0x000fe20008011406 */
[----:B------:R-:W-:Y:S01]  /*4780*/  UMOV UR20, URZ ;  /* 0x000000ff00147c82 */ /* 0x000fe20008000000 */
[----:B------:R-:W-:Y:S02]  /*4790*/  UMOV UR26, 0x0 ;  /* 0x00000000001a7882 */ /* 0x000fe40000000000 */
[----:B------:R-:W-:Y:S01]  /*47a0*/  ULEA.HI UR7, UR7, UR6, URZ, 0x5 ;  /* 0x0000000607077291 */ /* 0x000fe2000f8f28ff */
[----:B------:R-:W-:-:S03]  /*47b0*/  UMOV UR27, 0x10200490 ;  /* 0x10200490001b7882 */ /* 0x000fc60000000000 */
[----:B------:R-:W-:-:S04]  /*47c0*/  USHF.R.S32.HI UR7, URZ, 0x5, UR7 ;  /* 0x00000005ff077899 */ /* 0x000fc80008011407 */
[----:B------:R-:W-:-:S04]  /*47d0*/  UISETP.LT.AND UP0, UPT, UR7, 0x1, UPT ;  /* 0x000000010700788c */ /* 0x000fc8000bf01270 */
[----:B------:R-:W-:Y:S01]  /*47e0*/  USEL UR23, UR7, 0x1, !UP0 ;  /* 0x0000000107177887 */ /* 0x000fe2000c000000 */
[----:B--2---:R-:W-:Y:S02]  /*47f0*/  R2UR UR24, R2 ;  /* 0x00000000021872ca */ /* 0x004fe400000e0000 */
[----:B------:R-:W-:-:S13]  /*4800*/  CS2R R2, SRZ ;  /* 0x0000000000027805 */ /* 0x000fda000001ff00 */
.L_x_103:
[C---:B------:R-:W-:Y:S02]  /*4810*/  LEA R0, R8.reuse, UR8, 0x3 ;  /* 0x0000000808007c11 */ /* 0x040fe4000f8e18ff */
[----:B------:R-:W-:Y:S02]  /*4820*/  SHF.L.U32 R5, R3, 0x1f, RZ ;  /* 0x0000001f03057819 */ /* 0x000fe400000006ff */
[----:B------:R-:W-:Y:S02]  /*4830*/  LEA R4, R8, UR8, 0x4 ;  /* 0x0000000808047c11 */ /* 0x000fe4000f8e20ff */
[----:B------:R-:W1:Y:S02]  /*4840*/  SYNCS.PHASECHK.TRANS64.TRYWAIT P0, [R0+URZ+0x230], R5 ;  /* 0x00023005000075a7 */ /* 0x000e6400080011ff */
[----:B-1-34-:R-:W-:Y:S05]  /*4850*/  @!P0 BRA `(.L_x_96) ;  /* 0x0000006000c88947 */ /* 0x01afea0003800000 */
.L_x_227:
[----:B-1----:R-:W1:Y:S01]  /*4860*/  LDS.128 R4, [R4+0x2c0] ;  /* 0x0002c00004047984 */ /* 0x002e620000000c00 */
[----:B------:R-:W-:Y:S02]  /*4870*/  VIADD R0, R0, 0x240 ;  /* 0x0000024000007836 */ /* 0x000fe40000000000 */
[----:B------:R-:W-:Y:S01]  /*4880*/  VIADD R8, R8, 0x1 ;  /* 0x0000000108087836 */ /* 0x000fe20000000000 */
[----:B------:R-:W-:Y:S01]  /*4890*/  @!PT LDS RZ, [RZ] ;  /* 0x00000000fffff984 */ /* 0x000fe20000000800 */
[----:B------:R-:W-:Y:S01]  /*48a0*/  @!PT LDS RZ, [RZ] ;  /* 0x00000000fffff984 */ /* 0x000fe20000000800 */
[----:B------:R-:W-:Y:S01]  /*48b0*/  @!PT LDS RZ, [RZ] ;  /* 0x00000000fffff984 */ /* 0x000fe20000000800 */
[----:B------:R-:W-:Y:S01]  /*48c0*/  @!PT LDS RZ, [RZ] ;  /* 0x00000000fffff984 */ /* 0x000fe20000000800 */
[----:B------:R2:W-:Y:S06]  /*48d0*/  MEMBAR.ALL.CTA ;  /* 0x0000000000007992 */ /* 0x0005ec0000008000 */
[----:B--2---:R-:W2:Y:S01]  /*48e0*/  FENCE.VIEW.ASYNC.S ;  /* 0x00000000000073c6 */ /* 0x004ea20000000000 */
[----:B------:R-:W-:-:S04]  /*48f0*/  PRMT R0, RZ, 0x654, R0 ;  /* 0x00000654ff007816 */ /* 0x000fc80000000000 */
[----:B--2---:R2:W-:Y:S01]  /*4900*/  SYNCS.ARRIVE.TRANS64.RED.A1T0 RZ, [R0+URZ], RZ ;  /* 0x000000ff00ff79a7 */ /* 0x0045e200081004ff */
[----:B-1----:R-:W-:Y:S01]  /*4910*/  LOP3.LUT P1, RZ, R6, 0x1, RZ, 0xc0, !PT ;  /* 0x0000000106ff7812 */ /* 0x002fe2000782c0ff */
[----:B--2---:R-:W-:-:S12]  /*4920*/  BRA.U UP2, `(.L_x_97) ;  /* 0x0000000102cc7547 */ /* 0x004fd8000b800000 */
[----:B------:R-:W1:Y:S01]  /*4930*/  LDCU UR6, c[0x0][0x38c] ;  /* 0x00007180ff0677ac */ /* 0x000e620008000800 */
[----:B------:R-:W-:Y:S02]  /*4940*/  PLOP3.LUT P2, PT, PT, PT, PT, 0x80, 0x8 ;  /* 0x000000000008781c */ /* 0x000fe40003f4f070 */
[----:B------:R-:W-:Y:S01]  /*4950*/  SHF.L.U32 R5, R9, 0x1f, RZ ;  /* 0x0000001f09057819 */ /* 0x000fe200000006ff */
[----:B------:R-:W-:Y:S02]  /*4960*/  ULEA UR11, UR22, UR8, 0x3 ;  /* 0x00000008160b7291 */ /* 0x000fe4000f8e18ff */
[----:B-1----:R-:W-:-:S06]  /*4970*/  UISETP.GE.AND UP0, UPT, UR6, 0x1, UPT ;  /* 0x000000010600788c */ /* 0x002fcc000bf06270 */
[----:B------:R-:W-:-:S05]  /*4980*/  PLOP3.LUT P0, PT, PT, PT, UP0, 0x80, 0x8 ;  /* 0x000000000008781c */ /* 0x000fca0003f0f008 */
[----:B------:R-:W-:-:S08]  /*4990*/  @UP0 ULEA UR6, UR21, UR8, 0x3 ;  /* 0x0000000815060291 */ /* 0x000fd0000f8e18ff */
[----:B------:R-:W-:-:S04]  /*49a0*/  @P0 SHF.L.U32 R0, R2, 0x1f, RZ ;  /* 0x0000001f02000819 */ /* 0x000fc800000006ff */
[----:B------:R1:W2:Y:S01]  /*49b0*/  @P0 SYNCS.PHASECHK.TRANS64.TRYWAIT P2, [UR6], R0 ;  /* 0x00000000ff0005a7 */ /* 0x0002a20008041106 */
[----:B------:R-:W3:Y:S02]  /*49c0*/  SYNCS.PHASECHK.TRANS64.TRYWAIT P0, [UR11+0x270], R5 ;  /* 0x00027005ff0075a7 */ /* 0x000ee4000800110b */
[----:B-123--:R-:W-:Y:S05]  /*49d0*/  @!P0 BRA `(.L_x_98) ;  /* 0x00000060007c8947 */ /* 0x00efea0003800000 */
.L_x_229:
[----:B------:R-:W-:Y:S01]  /*49e0*/  UMOV UR19, UR20 ;  /* 0x0000001400137c82 */ /* 0x000fe20008000000 */
[----:B------:R-:W-:Y:S05]  /*49f0*/  BRA.U !UP0, `(.L_x_99) ;  /* 0x0000000108887547 */ /* 0x000fea000b800000 */
[----:B------:R-:W-:Y:S02]  /*4a00*/  UIADD3 UR19, UPT, UPT, UR23, UR20, URZ ;  /* 0x0000001417137290 */ /* 0x000fe4000fffe0ff */
[----:B------:R-:W-:Y:S02]  /*4a10*/  ULEA UR10, UR22, UR24, 0x7 ;  /* 0x00000018160a7291 */ /* 0x000fe4000f8e38ff */
[----:B------:R-:W-:Y:S01]  /*4a20*/  UPLOP3.LUT UP3, UPT, UPT, UPT, UPT, 0x40, 0x4 ;  /* 0x000000000004789c */ /* 0x000fe20003f6e870 */
[----:B------:R-:W-:Y:S01]  /*4a30*/  UMOV UR18, UR7 ;  /* 0x0000000700127c82 */ /* 0x000fe20008000000 */
[----:B------:R-:W-:-:S09]  /*4a40*/  UMOV UR17, UR21 ;  /* 0x0000001500117c82 */ /* 0x000fd20008000000 */
.L_x_102:
[----:B--2---:R-:W-:Y:S01]  /*4a50*/  ULEA UR9, UR17, UR8, 0x3 ;  /* 0x0000000811097291 */ /* 0x004fe2000f8e18ff */
[----:B---3--:R-:W-:Y:S11]  /*4a60*/  @P2 BRA `(.L_x_100) ;  /* 0x00000000000c2947 */ /* 0x008ff60003800000 */
[----:B-1----:R-:W-:Y:S04]  /*4a70*/  SHF.L.U32 R5, R2, 0x1f, RZ ;  /* 0x0000001f02057819 */ /* 0x002fe800000006ff */
[----:B------:R-:W1:Y:S02]  /*4a80*/  SYNCS.PHASECHK.TRANS64.TRYWAIT P0, [UR9], R5 ;  /* 0x00000005ff0075a7 */ /* 0x000e640008001109 */
[----:B-1----:R-:W-:Y:S05]  /*4a90*/  @!P0 BRA `(.L_x_101) ;  /* 0x0000006000648947 */ /* 0x002fea0003800000 */
.L_x_100:
[----:B------:R-:W-:Y:S01]  /*4aa0*/  UISETP.NE.AND UP0, UPT, UR18, 0x1, UPT ;  /* 0x000000011200788c */ /* 0x000fe2000bf05270 */
[----:B------:R-:W-:Y:S01]  /*4ab0*/  PLOP3.LUT P2, PT, PT, PT, PT, 0x80, 0x8 ;  /* 0x000000000008781c */ /* 0x000fe20003f4f070 */
[----:B------:R-:W-:Y:S02]  /*4ac0*/  UIADD3 UR21, UPT, UPT, UR17, 0x1, URZ ;  /* 0x0000000111157890 */ /* 0x000fe4000fffe0ff */
[----:B------:R-:W-:Y:S02]  /*4ad0*/  ULEA UR28, UR17, UR15, 0x7 ;  /* 0x0000000f111c7291 */ /* 0x000fe4000f8e38ff */
[----:B------:R-:W-:Y:S01]  /*4ae0*/  UISETP.NE.AND UP1, UPT, UR21, 0x20, UPT ;  /* 0x000000201500788c */ /* 0x000fe2000bf25270 */
[----:B------:R-:W-:Y:S01]  /*4af0*/  PLOP3.LUT P0, PT, PT, PT, UP0, 0x80, 0x8 ;  /* 0x000000000008781c */ /* 0x000fe20003f0f008 */
[----:B------:R-:W-:Y:S02]  /*4b00*/  ULEA UR30, UR17, UR14, 0x8 ;  /* 0x0000000e111e7291 */ /* 0x000fe4000f8e40ff */
[----:B------:R-:W-:Y:S02]  /*4b10*/  USEL UR16, URZ, 0x1, UP1 ;  /* 0x00000001ff107887 */ /* 0x000fe40008800000 */
[----:B------:R-:W-:Y:S02]  /*4b20*/  USEL UR21, UR21, URZ, UP1 ;  /* 0x000000ff15157287 */ /* 0x000fe40008800000 */
[----:B------:R-:W-:Y:S02]  /*4b30*/  UIADD3 UR9, UPT, UPT, UR9, 0x100, URZ ;  /* 0x0000010009097890 */ /* 0x000fe4000fffe0ff */
[----:B------:R-:W-:Y:S01]  /*4b40*/  @UP0 ULEA UR6, UR21, UR8, 0x3 ;  /* 0x0000000815060291 */ /* 0x000fe2000f8e18ff */
[----:B------:R-:W-:Y:S01]  /*4b50*/  LOP3.LUT R2, R2, UR16, RZ, 0x3c, !PT ;  /* 0x0000001002027c12 */ /* 0x000fe2000f8e3cff */
[----:B------:R-:W-:Y:S01]  /*4b60*/  UMOV UR29, 0xc0004010 ;  /* 0xc0004010001d7882 */ /* 0x000fe20000000000 */
[----:B------:R-:W-:Y:S01]  /*4b70*/  UMOV UR31, 0xc0004010 ;  /* 0xc0004010001f7882 */ /* 0x000fe20000000000 */
[----:B------:R-:W-:Y:S01]  /*4b80*/  UIADD3 UR20, UPT, UPT, UR20, 0x1, URZ ;  /* 0x0000000114147890 */ /* 0x000fe2000fffe0ff */
[----:B-1----:R-:W-:Y:S01]  /*4b90*/  @P0 SHF.L.U32 R0, R2, 0x1f, RZ ;  /* 0x0000001f02000819 */ /* 0x002fe200000006ff */
[----:B------:R-:W-:Y:S02]  /*4ba0*/  UIADD3 UR18, UPT, UPT, UR18, -0x1, URZ ;  /* 0xffffffff12127890 */ /* 0x000fe4000fffe0ff */
[----:B------:R-:W-:Y:S01]  /*4bb0*/  UISETP.NE.AND UP0, UPT, UR20, UR19, UPT ;  /* 0x000000131400728c */ /* 0x000fe2000bf05270 */
[----:B------:R2:W3:Y:S01]  /*4bc0*/  @P0 SYNCS.PHASECHK.TRANS64.TRYWAIT P2, [UR6], R0 ;  /* 0x00000000ff0005a7 */ /* 0x0004e20008041106 */
[----:B------:R2:W-:Y:S01]  /*4bd0*/  UTCQMMA.2CTA gdesc[UR30], gdesc[UR28], tmem[UR10], tmem[UR26], idesc[UR27], UP3 ;  /* 0x00ff1a1c1e0075ea */ /* 0x0005e20009a0030a */
[----:B------:R-:W-:Y:S01]  /*4be0*/  UPLOP3.LUT UP3, UPT, UPT, UPT, UPT, 0x80, 0x8 ;  /* 0x000000000008789c */ /* 0x000fe20003f6f070 */
[----:B------:R2:W-:Y:S01]  /*4bf0*/  UTCBAR.2CTA.MULTICAST [UR9], URZ, UR13 ;  /* 0x000000ff090073e9 */ /* 0x0005e2000820080d */
[----:B------:R-:W-:Y:S04]  /*4c00*/  UMOV UR17, UR21 ;  /* 0x0000001500117c82 */ /* 0x000fe80008000000 */
[----:B------:R-:W-:Y:S05]  /*4c10*/  BRA.U UP0, `(.L_x_102) ;  /* 0xfffffffd008c7547 */ /* 0x000fea000b83ffff */
.L_x_99:
[----:B------:R-:W-:Y:S01]  /*4c20*/  UIADD3 UR11, UPT, UPT, UR11, 0x250, URZ ;  /* 0x000002500b0b7890 */ /* 0x000fe2000fffe0ff */
[----:B------:R-:W-:-:S08]  /*4c30*/  UMOV UR20, UR19 ;  /* 0x0000001300147c82 */ /* 0x000fd00008000000 */
[----:B------:R4:W-:Y:S01]  /*4c40*/  UTCBAR.2CTA.MULTICAST [UR11], URZ, UR12 ;  /* 0x000000ff0b0073e9 */ /* 0x0009e2000820080c */
[----:B------:R-:W-:Y:S02]  /*4c50*/  NOP ;  /* 0x0000000000007918 */ /* 0x000fe40000000000 */
.L_x_97:
[----:B------:R-:W-:Y:S01]  /*4c60*/  UIADD3 UR22, UPT, UPT, UR22, 0x1, URZ ;  /* 0x0000000116167890 */ /* 0x000fe2000fffe0ff */
[----:B------:R-:W-:-:S03]  /*4c70*/  ISETP.NE.AND P0, PT, R8, 0x2, PT ;  /* 0x000000020800780c */ /* 0x000fc60003f05270 */
[----:B------:R-:W-:Y:S01]  /*4c80*/  UISETP.NE.AND UP0, UPT, UR22, 0x4, UPT ;  /* 0x000000041600788c */ /* 0x000fe2000bf05270 */
[----:B-12---:R-:W-:Y:S02]  /*4c90*/  SEL R0, RZ, 0x1, P0 ;  /* 0x00000001ff007807 */ /* 0x006fe40000000000 */
[----:B------:R-:W-:Y:S01]  /*4ca0*/  SEL R8, R8, RZ, P0 ;  /* 0x000000ff08087207 */ /* 0x000fe20000000000 */
[----:B------:R-:W-:Y:S01]  /*4cb0*/  USEL UR6, URZ, 0x1, UP0 ;  /* 0x00000001ff067887 */ /* 0x000fe20008000000 */
[----:B------:R-:W-:Y:S01]  /*4cc0*/  LOP3.LUT R3, R3, R0, RZ, 0x3c, !PT ;  /* 0x0000000003037212 */ /* 0x000fe200078e3cff */
[----:B------:R-:W-:-:S04]  /*4cd0*/  USEL UR22, UR22, URZ, UP0 ;  /* 0x000000ff16167287 */ /* 0x000fc80008000000 */
[----:B------:R-:W-:Y:S01]  /*4ce0*/  LOP3.LUT R9, R9, UR6, RZ, 0x3c, !PT ;  /* 0x0000000609097c12 */ /* 0x000fe2000f8e3cff */
[----:B------:R-:W-:Y:S07]  /*4cf0*/  @P1 BRA `(.L_x_103) ;  /* 0xfffffff800c41947 */ /* 0x000fee000383ffff */
[----:B------:R-:W1:Y:S01]  /*4d00*/  S2UR UR6, SR_CgaCtaId ;  /* 0x00000000000679c3 */ /* 0x000e620000008800 */
[----:B------:R-:W-:Y:S01]  /*4d10*/  ELECT P0, URZ, PT ;  /* 0x0000000000ff782f */ /* 0x000fe20003800000 */
[----:B------:R-:W-:Y:S01]  /*4d20*/  HFMA2 R0, -RZ, RZ, 0, 5.9604644775390625e-08 ;  /* 0x00000001ff007431 */ /* 0x000fe200000001ff */
[----:B------:R-:W-:-:S05]  /*4d30*/  UMOV UR7, 0x40 ;  /* 0x0000004000077882 */ /* 0x000fca0000000000 */
[----:B------:R-:W-:Y:S01]  /*4d40*/  UVIRTCOUNT.DEALLOC.SMPOOL 0x80 ;  /* 0x000000800000784c */ /* 0x000fe20000000000 */
[----:B------:R-:W-:Y:S02]  /*4d50*/  UISETP.NE.AND UP0, UPT, UR5, URZ, UPT ;  /* 0x000000ff0500728c */ /* 0x000fe4000bf05270 */
[----:B-1----:R-:W-:-:S09]  /*4d60*/  ULEA UR6, UR6, UR7, 0x18 ;  /* 0x0000000706067291 */ /* 0x002fd2000f8ec0ff */
[----:B------:R1:W-:Y:S01]  /*4d70*/  @P0 STS.U8 [UR6+0x1c], R0 ;  /* 0x00001c00ff000988 */ /* 0x0003e20008000006 */
[----:B------:R-:W-:Y:S05]  /*4d80*/  BRA.U UP0, `(.L_x_104) ;  /* 0x0000000100a07547 */ /* 0x000fea000b800000 */
[----:B------:R-:W-:Y:S01]  /*4d90*/  UIADD3 UR5, UPT, UPT, UR8, 0x270, URZ ;  /* 0x0000027008057890 */ /* 0x000fe2000fffe0ff */
[----:B------:R-:W-:-:S03]  /*4da0*/  SHF.L.U32 R3, R9, 0x1f, RZ ;  /* 0x0000001f09037819 */ /* 0x000fc600000006ff */
[----:B------:R-:W-:-:S09]  /*4db0*/  ULEA UR7, UR22, UR5, 0x3 ;  /* 0x0000000516077291 */ /* 0x000fd2000f8e18ff */
[----:B------:R-:W2:Y:S02]  /*4dc0*/  SYNCS.PHASECHK.TRANS64.TRYWAIT P0, [UR7], R3 ;  /* 0x00000003ff0075a7 */ /* 0x000ea40008001107 */
[----:B--2---:R-:W-:Y:S05]  /*4dd0*/  @!P0 BRA `(.L_x_105) ;  /* 0x0000005c00ac8947 */ /* 0x004fea0003800000 */
.L_x_232:
        /* <DEDUP_REMOVED lines=9> */
.L_x_234:
        /* <DEDUP_REMOVED lines=9> */
.L_x_236:
[----:B------:R-:W-:-:S04]  /*4f00*/  UIADD3 UR9, UPT, UPT, UR9, 0x1, URZ ;  /* 0x0000000109097890 */ /* 0x000fc8000fffe0ff */
[----:B------:R-:W-:-:S04]  /*4f10*/  UISETP.NE.AND UP1, UPT, UR9, 0x4, UPT ;  /* 0x000000040900788c */ /* 0x000fc8000bf25270 */
[----:B------:R-:W-:Y:S02]  /*4f20*/  USEL UR7, URZ, 0x1, UP1 ;  /* 0x00000001ff077887 */ /* 0x000fe40008800000 */
[----:B------:R-:W-:-:S04]  /*4f30*/  USEL UR9, UR9, URZ, UP1 ;  /* 0x000000ff09097287 */ /* 0x000fc80008800000 */
[----:B------:R-:W-:Y:S01]  /*4f40*/  ULEA UR9, UR9, UR5, 0x3 ;  /* 0x0000000509097291 */ /* 0x000fe2000f8e18ff */
[----:B-1----:R-:W-:-:S04]  /*4f50*/  LOP3.LUT R3, R2, UR7, RZ, 0x3c, !PT ;  /* 0x0000000702037c12 */ /* 0x002fc8000f8e3cff */
[----:B------:R-:W-:Y:S01]  /*4f60*/  SHF.L.U32 R3, R3, 0x1f, RZ ;  /* 0x0000001f03037819 */ /* 0x000fe200000006ff */
[----:B------:R-:W-:-:S04]  /*4f70*/  IMAD.U32 R0, RZ, RZ, UR9 ;  /* 0x00000009ff007e24 */ /* 0x000fc8000f8e00ff */
[----:B------:R1:W2:Y:S03]  /*4f80*/  SYNCS.PHASECHK.TRANS64.TRYWAIT P0, [R0+URZ], R3 ;  /* 0x00000003000075a7 */ /* 0x0002a600080011ff */
[----:B--2---:R-:W-:Y:S05]  /*4f90*/  @!P0 NANOSLEEP.SYNCS 0x989680 ;  /* 0x009896800000895d */ /* 0x004fea0003900000 */
[----:B------:R-:W2:Y:S02]  /*4fa0*/  @!P0 SYNCS.PHASECHK.TRANS64 P0, [R0+URZ], R3 ;  /* 0x00000003000085a7 */ /* 0x000ea400080010ff */
[----:B--2---:R-:W-:Y:S05]  /*4fb0*/  @P0 BRA `(.L_x_108) ;  /* 0x0000000000200947 */ /* 0x004fea0003800000 */
.L_x_109:
[----:B--2---:R2:W1:Y:S02]  /*4fc0*/  SYNCS.PHASECHK.TRANS64.TRYWAIT P0, [R0+URZ], R3 ;  /* 0x00000003000075a7 */ /* 0x00446400080011ff */
[----:B-1----:R-:W-:Y:S05]  /*4fd0*/  @!P0 NANOSLEEP.SYNCS 0x989680 ;  /* 0x009896800000895d */ /* 0x002fea0003900000 */
[----:B------:R-:W1:Y:S02]  /*4fe0*/  @!P0 SYNCS.PHASECHK.TRANS64 P0, [R0+URZ], R3 ;  /* 0x00000003000085a7 */ /* 0x000e6400080010ff */
[----:B-1----:R-:W-:Y:S05]  /*4ff0*/  @!P0 BRA `(.L_x_109) ;  /* 0xfffffffc00f08947 */ /* 0x002fea000383ffff */
[----:B------:R-:W-:Y:S05]  /*5000*/  BRA `(.L_x_108) ;  /* 0x00000000000c7947 */ /* 0x000fea0003800000 */
.L_x_104:
[----:B------:R-:W-:-:S04]  /*5010*/  UIADD3 UR5, UPT, UPT, UR8, 0x2b0, URZ ;  /* 0x000002b008057890 */ /* 0x000fc8000fffe0ff */
[----:B------:R-:W-:-:S09]  /*5020*/  UPRMT UR5, UR4, 0x654, UR5 ;  /* 0x0000065404057896 */ /* 0x000fd20008000005 */
[----:B------:R-:W-:Y:S03]  /*5030*/  SYNCS.ARRIVE.TRANS64.RED.A1T0 RZ, [UR5], RZ ;  /* 0x000000ffffff79a7 */ /* 0x000fe60008100405 */
.L_x_108:
[----:B-12---:R-:W-:Y:S01]  /*5040*/  SHF.L.U32 R3, RZ, 0x1f, RZ ;  /* 0x0000001fff037819 */ /* 0x006fe200000006ff */
[----:B------:R-:W-:Y:S01]  /*5050*/  UIADD3 UR5, UPT, UPT, UR8, 0x2b0, URZ ;  /* 0x000002b008057890 */ /* 0x000fe2000fffe0ff */
[----:B------:R-:W-:Y:S02]  /*5060*/  PLOP3.LUT P0, PT, PT, PT, UP0, 0x80, 0x8 ;  /* 0x000000000008781c */ /* 0x000fe40003f0f008 */
[----:B------:R-:W1:Y:S02]  /*5070*/  SYNCS.PHASECHK.TRANS64.TRYWAIT P1, [UR8+0x2b0], R3 ;  /* 0x0002b003ff0075a7 */ /* 0x000e640008021108 */
[----:B-1----:R-:W-:Y:S09]  /*5080*/  @!P1 BRA `(.L_x_110) ;  /* 0x0000005c00489947 */ /* 0x002ff20003800000 */
.L_x_238:
[----:B------:R-:W-:Y:S01]  /*5090*/  @!UP0 UPRMT UR5, UR4, 0x654, UR5 ;  /* 0x0000065404058896 */ /* 0x000fe20008000005 */
[----:B------:R-:W-:Y:S02]  /*50a0*/  UMOV UR8, 0xffff ;  /* 0x0000ffff00087882 */ /* 0x000fe40000000000 */
[----:B------:R-:W-:-:S06]  /*50b0*/  UMOV UR4, 0x1 ;  /* 0x0000000100047882 */ /* 0x000fcc0000000000 */
[----:B------:R-:W-:Y:S01]  /*50c0*/  @!P0 SYNCS.ARRIVE.TRANS64.RED.A1T0 RZ, [UR5], RZ ;  /* 0x000000ffffff89a7 */ /* 0x000fe20008100405 */
[----:B------:R-:W-:Y:S01]  /*50d0*/  NOP ;  /* 0x0000000000007918 */ /* 0x000fe20000000000 */
[----:B-1----:R-:W1:Y:S01]  /*50e0*/  LDS R0, [UR6+0x14] ;  /* 0x00001406ff007984 */ /* 0x002e620008000800 */
[----:B------:R-:W-:-:S04]  /*50f0*/  ULOP3.LUT UR5, UR24, 0xffff, URZ, 0xc0, !UPT ;  /* 0x0000ffff18057892 */ /* 0x000fc8000f8ec0ff */
[----:B------:R-:W-:-:S04]  /*5100*/  USHF.R.U32.HI UR5, URZ, 0x5, UR5 ;  /* 0x00000005ff057899 */ /* 0x000fc80008011605 */
[----:B------:R-:W-:Y:S02]  /*5110*/  USHF.L.U32 UR8, UR8, UR5, URZ ;  /* 0x0000000508087299 */ /* 0x000fe400080006ff */
[----:B------:R-:W-:-:S04]  /*5120*/  USHF.L.U32 UR4, UR4, UR5, URZ ;  /* 0x0000000504047299 */ /* 0x000fc800080006ff */
[----:B-1----:R-:W-:-:S04]  /*5130*/  LOP3.LUT R0, R0, UR8, RZ, 0xc0, !PT ;  /* 0x0000000800007c12 */ /* 0x002fc8000f8ec0ff */
[----:B------:R-:W-:-:S13]  /*5140*/  ISETP.NE.AND P0, PT, R0, UR8, PT ;  /* 0x0000000800007c0c */ /* 0x000fda000bf05270 */
[----:B------:R-:W-:Y:S05]  /*5150*/  @P0 BRA `(.L_x_111) ;  /* 0x0000000000580947 */ /* 0x000fea0003800000 */
[----:B------:R-:W1:Y:S02]  /*5160*/  LDS R0, [UR6+0x18] ;  /* 0x00001806ff007984 */ /* 0x000e640008000800 */
[----:B-1----:R-:W-:-:S04]  /*5170*/  LOP3.LUT R0, R0, UR4, RZ, 0xc0, !PT ;  /* 0x0000000400007c12 */ /* 0x002fc8000f8ec0ff */
[----:B------:R-:W-:-:S13]  /*5180*/  ISETP.NE.AND P0, PT, R0, UR4, PT ;  /* 0x0000000400007c0c */ /* 0x000fda000bf05270 */
[----:B------:R-:W-:Y:S05]  /*5190*/  @P0 BRA `(.L_x_112) ;  /* 0x00000000003c0947 */ /* 0x000fea0003800000 */
[----:B------:R-:W1:Y:S01]  /*51a0*/  S2R R2, SR_LANEID ;  /* 0x0000000000027919 */ /* 0x000e620000000000 */
[----:B------:R-:W-:Y:S01]  /*51b0*/  ULOP3.LUT UR8, URZ, UR8, URZ, 0x33, !UPT ;  /* 0x00000008ff087292 */ /* 0x000fe2000f8e33ff */
[----:B------:R-:W-:Y:S01]  /*51c0*/  LOP3.LUT R4, RZ, UR4, RZ, 0x33, !PT ;  /* 0x00000004ff047c12 */ /* 0x000fe2000f8e33ff */
[----:B------:R-:W-:Y:S02]  /*51d0*/  VOTEU.ANY UR7, UPT, PT ;  /* 0x0000000000077886 */ /* 0x000fe400038e0100 */
[----:B------:R-:W-:Y:S01]  /*51e0*/  UFLO.U32 UR7, UR7 ;  /* 0x00000007000772bd */ /* 0x000fe200080e0000 */
[----:B------:R-:W2:Y:S01]  /*51f0*/  REDUX UR4, R4 ;  /* 0x00000000040473c4 */ /* 0x000ea20000000000 */
[----:B------:R-:W-:-:S06]  /*5200*/  IMAD.U32 R0, RZ, RZ, UR8 ;  /* 0x00000008ff007e24 */ /* 0x000fcc000f8e00ff */
[----:B------:R1:W-:Y:S01]  /*5210*/  UTCATOMSWS.AND URZ, UR8 ;  /* 0x0000000800ff79e3 */ /* 0x0003e20008000000 */
[----:B------:R-:W3:Y:S01]  /*5220*/  REDUX UR5, R0 ;  /* 0x00000000000573c4 */ /* 0x000ee20000000000 */
[----:B-1----:R-:W-:Y:S01]  /*5230*/  ISETP.EQ.U32.AND P0, PT, R2, UR7, PT ;  /* 0x0000000702007c0c */ /* 0x002fe2000bf02070 */
[----:B--2---:R-:W-:Y:S01]  /*5240*/  IMAD.U32 R2, RZ, RZ, UR4 ;  /* 0x00000004ff027e24 */ /* 0x004fe2000f8e00ff */
[----:B---3--:R-:W-:-:S11]  /*5250*/  MOV R3, UR5 ;  /* 0x0000000500037c02 */ /* 0x008fd60008000f00 */
[----:B------:R1:W-:Y:S04]  /*5260*/  @P0 ATOMS.AND RZ, [UR6+0x14], R3 ;  /* 0x00001403ffff098c */ /* 0x0003e8000a800006 */
[----:B------:R1:W-:Y:S01]  /*5270*/  @P0 ATOMS.AND RZ, [UR6+0x18], R2 ;  /* 0x00001802ffff098c */ /* 0x0003e2000a800006 */
[----:B------:R-:W-:Y:S05]  /*5280*/  BRA `(.L_x_113) ;  /* 0x0000000000147947 */ /* 0x000fea0003800000 */
.L_x_112:
[----:B------:R-:W-:Y:S02]  /*5290*/  MOV R2, 0x52b0 ;  /* 0x000052b000027802 */ /* 0x000fe40000000f00 */
[----:B---345:R-:W-:Y:S05]  /*52a0*/  CALL.REL.NOINC `($__internal_0_$__cuda_sm10x_tcgen05_guardrail_trap_col_being_dealloced_not_returned_by_alloc) ;  /* 0x0000005c009c7944 */ /* 0x038fea0003c00000 */
[----:B------:R-:W-:Y:S05]  /*52b0*/  BRA `(.L_x_113) ;  /* 0x0000000000087947 */ /* 0x000fea0003800000 */
.L_x_111:
[----:B------:R-:W-:Y:S02]  /*52c0*/  MOV R2, 0x52e0 ;  /* 0x000052e000027802 */ /* 0x000fe40000000f00 */
[----:B---345:R-:W-:Y:S05]  /*52d0*/  CALL.REL.NOINC `($__internal_2_$__cuda_sm10x_tcgen05_guardrail_trap_unallocated_columns_being_dealloced) ;  /* 0x0000005c00a87944 */ /* 0x038fea0003c00000 */
.L_x_113:
[----:B------:R-:W-:Y:S01]  /*52e0*/  NOP ;  /* 0x0000000000007918 */ /* 0x000fe20000000000 */
[----:B----4-:R-:W-:Y:S05]  /*52f0*/  EXIT ;  /* 0x000000000000794d */ /* 0x010fea0003800000 */
.L_x_84:
[----:B------:R-:W-:-:S09]  /*5300*/  UISETP.NE.OR UP5, UPT, UR10, 0x3, !UP5 ;  /* 0x000000030a00788c */ /* 0x000fd2000efa5670 */
[----:B------:R-:W-:Y:S05]  /*5310*/  BRA.U UP5, `(.L_x_114) ;  /* 0x0000000d05407547 */ /* 0x000fea000b800000 */
[----:B------:R-:W1:Y:S01]  /*5320*/  LDC R0, c[0x0][0xb30] ;  /* 0x0002cc00ff007b82 */ /* 0x000e620000000800 */
[----:B------:R-:W2:Y:S01]  /*5330*/  LDCU.64 UR8, c[0x0][0x888] ;  /* 0x00011100ff0877ac */ /* 0x000ea20008000a00 */
[----:B------:R-:W-:Y:S02]  /*5340*/  HFMA2 R29, -RZ, RZ, 0, 0 ;  /* 0x00000000ff1d7431 */ /* 0x000fe400000001ff */
[----:B------:R-:W-:Y:S01]  /*5350*/  IMAD.MOV.U32 R31, RZ, RZ, 0x1 ;  /* 0x00000001ff1f7424 */ /* 0x000fe200078e00ff */
[----:B------:R-:W-:Y:S01]  /*5360*/  MOV R23, 0x2000 ;  /* 0x0000200000177802 */ /* 0x000fe20000000f00 */
[----:B------:R-:W3:Y:S01]  /*5370*/  LDCU.64 UR4, c[0x0][0x890] ;  /* 0x00011200ff0477ac */ /* 0x000ee20008000a00 */
[----:B------:R-:W-:Y:S01]  /*5380*/  IMAD.MOV.U32 R30, RZ, RZ, RZ ;  /* 0x000000ffff1e7224 */ /* 0x000fe200078e00ff */
[----:B------:R-:W4:Y:S01]  /*5390*/  LDC R19, c[0x0][0x370] ;  /* 0x0000dc00ff137b82 */ /* 0x000f220000000800 */
[----:B------:R-:W-:Y:S01]  /*53a0*/  UMOV UR6, 0x400 ;  /* 0x0000040000067882 */ /* 0x000fe20000000000 */
[----:B------:R-:W-:-:S02]  /*53b0*/  UPLOP3.LUT UP1, UPT, UPT, UPT, UPT, 0x40, 0x4 ;  /* 0x000000000004789c */ /* 0x000fc40003f2e870 */
[----:B------:R-:W-:-:S04]  /*53c0*/  ULEA UR6, UR37, UR6, 0x18 ;  /* 0x0000000625067291 */ /* 0x000fc8000f8ec0ff */
[----:B------:R-:W4:Y:S01]  /*53d0*/  LDC R2, c[0x0][0xb0c] ;  /* 0x0002c300ff027b82 */ /* 0x000f220000000800 */
[----:B------:R-:W-:Y:S02]  /*53e0*/  UIADD3 UR13, UPT, UPT, UR6, 0x208, URZ ;  /* 0x00000208060d7890 */ /* 0x000fe4000fffe0ff */
[----:B--2---:R-:W-:Y:S02]  /*53f0*/  UISETP.NE.U32.AND UP2, UPT, UR8, URZ, UPT ;  /* 0x000000ff0800728c */ /* 0x004fe4000bf45070 */
[----:B------:R-:W-:Y:S02]  /*5400*/  UIADD3 UR17, UPT, UPT, UR6, 0x200, URZ ;  /* 0x0000020006117890 */ /* 0x000fe4000fffe0ff */
[----:B---3--:R-:W-:Y:S01]  /*5410*/  UISETP.NE.U32.AND UP3, UPT, UR4, URZ, UPT ;  /* 0x000000ff0400728c */ /* 0x008fe2000bf65070 */
[----:B------:R-:W2:Y:S01]  /*5420*/  LDC R18, c[0x0][0xb20] ;  /* 0x0002c800ff127b82 */ /* 0x000ea20000000800 */
[----:B-1----:R-:W-:Y:S01]  /*5430*/  ISETP.NE.AND P1, PT, R0, 0x1, PT ;  /* 0x000000010000780c */ /* 0x002fe20003f25270 */
[----:B------:R-:W-:-:S02]  /*5440*/  UISETP.NE.AND.EX UP2, UPT, UR9, URZ, UPT, UP2 ;  /* 0x000000ff0900728c */ /* 0x000fc4000bf45320 */
[----:B------:R-:W-:Y:S02]  /*5450*/  UPRMT UR13, UR37, 0x654, UR13 ;  /* 0x00000654250d7896 */ /* 0x000fe4000800000d */
[----:B------:R-:W-:Y:S02]  /*5460*/  UISETP.NE.AND.EX UP3, UPT, UR5, URZ, UPT, UP3 ;  /* 0x000000ff0500728c */ /* 0x000fe4000bf65330 */
[----:B------:R-:W1:Y:S08]  /*5470*/  LDC.64 R32, c[0x0][0x348] ;  /* 0x0000d200ff207b82 */ /* 0x000e700000000a00 */
[----:B------:R-:W3:Y:S08]  /*5480*/  LDC.64 R16, c[0x0][0xb10] ;  /* 0x0002c400ff107b82 */ /* 0x000ef00000000a00 */
[----:B------:R-:W1:Y:S08]  /*5490*/  LDC.64 R6, c[0x0][0xb18] ;  /* 0x0002c600ff067b82 */ /* 0x000e700000000a00 */
[----:B------:R-:W1:Y:S08]  /*54a0*/  LDC.64 R4, c[0x0][0xb28] ;  /* 0x0002ca00ff047b82 */ /* 0x000e700000000a00 */
[----:B--2-4-:R-:W1:Y:S02]  /*54b0*/  LDC R22, c[0x0][0x374] ;  /* 0x0000dd00ff167b82 */ /* 0x014e640000000800 */
.L_x_123:
[C---:B------:R-:W-:Y:S02]  /*54c0*/  LEA R0, R30.reuse, UR6, 0x3 ;  /* 0x000000061e007c11 */ /* 0x040fe4000f8e18ff */
[----:B------:R-:W-:Y:S02]  /*54d0*/  SHF.L.U32 R3, R29, 0x1f, RZ ;  /* 0x0000001f1d037819 */ /* 0x000fe400000006ff */
[----:B------:R-:W-:Y:S02]  /*54e0*/  LEA R24, R30, UR6, 0x4 ;  /* 0x000000061e187c11 */ /* 0x000fe4000f8e20ff */
[----:B--2---:R-:W2:Y:S02]  /*54f0*/  SYNCS.PHASECHK.TRANS64.TRYWAIT P0, [R0+URZ+0x230], R3 ;  /* 0x00023003000075a7 */ /* 0x004ea400080011ff */
[----:B--2---:R-:W-:Y:S05]  /*5500*/  @!P0 BRA `(.L_x_115) ;  /* 0x0000005800408947 */ /* 0x004fea0003800000 */
.L_x_239:
[----:B------:R-:W-:Y:S01]  /*5510*/  ISETP.GE.AND P0, PT, R72, 0x1, PT ;  /* 0x000000014800780c */ /* 0x000fe20003f06270 */
[----:B------:R-:W4:Y:S01]  /*5520*/  LDS.128 R24, [R24+0x2c0] ;  /* 0x0002c00018187984 */ /* 0x000f220000000c00 */
[----:B--2---:R-:W-:Y:S01]  /*5530*/  VIADD R0, R0, 0x240 ;  /* 0x0000024000007836 */ /* 0x004fe20000000000 */
[----:B------:R-:W-:Y:S01]  /*5540*/  @!PT LDS RZ, [RZ] ;  /* 0x00000000fffff984 */ /* 0x000fe20000000800 */
[----:B------:R-:W-:Y:S01]  /*5550*/  @!PT LDS RZ, [RZ] ;  /* 0x00000000fffff984 */ /* 0x000fe20000000800 */
[----:B------:R-:W-:Y:S01]  /*5560*/  @!PT LDS RZ, [RZ] ;  /* 0x00000000fffff984 */ /* 0x000fe20000000800 */
[----:B------:R-:W-:Y:S01]  /*5570*/  @!PT LDS RZ, [RZ] ;  /* 0x00000000fffff984 */ /* 0x000fe20000000800 */
[----:B------:R2:W-:Y:S06]  /*5580*/  MEMBAR.ALL.CTA ;  /* 0x0000000000007992 */ /* 0x0005ec0000008000 */
[----:B--2---:R-:W2:Y:S01]  /*5590*/  FENCE.VIEW.ASYNC.S ;  /* 0x00000000000073c6 */ /* 0x004ea20000000000 */
[----:B------:R-:W-:Y:S04]  /*55a0*/  PRMT R0, RZ, 0x654, R0 ;  /* 0x00000654ff007816 */ /* 0x000fe80000000000 */
[----:B--2---:R2:W-:Y:S01]  /*55b0*/  SYNCS.ARRIVE.TRANS64.RED.A1T0 RZ, [R0+URZ], RZ ;  /* 0x000000ff00ff79a7 */ /* 0x0045e200081004ff */
[----:B----4-:R-:W-:Y:S11]  /*55c0*/  LOP3.LUT P3, RZ, R26, 0x1, RZ, 0xc0, !PT ;  /* 0x000000011aff7812 */ /* 0x010ff6000786c0ff */
[----:B------:R-:W-:Y:S02]  /*55d0*/  @!UPT UIADD3 URZ, UPT, UPT, URZ, URZ, URZ ;  /* 0x000000fffffff290 */ /* 0x000fe4000fffe0ff */
[----:B------:R-:W-:Y:S02]  /*55e0*/  @P3 MOV R13, R24 ;  /* 0x00000018000d3202 */ /* 0x000fe40000000f00 */
[----:B------:R-:W-:Y:S01]  /*55f0*/  @P3 LOP3.LUT R8, R25, 0xffff, RZ, 0xc0, !PT ;  /* 0x0000ffff19083812 */ /* 0x000fe200078ec0ff */
[----:B--2---:R-:W-:Y:S06]  /*5600*/  @!P0 BRA `(.L_x_116) ;  /* 0x0000000000a48947 */ /* 0x004fec0003800000 */
[----:B-1----:R-:W-:Y:S01]  /*5610*/  IMAD.HI.U32 R35, R22, R7, RZ ;  /* 0x0000000716237227 */ /* 0x002fe200078e00ff */
[----:B------:R-:W-:Y:S02]  /*5620*/  ISETP.NE.AND P0, PT, R6, 0x1, PT ;  /* 0x000000010600780c */ /* 0x000fe40003f05270 */
[----:B------:R-:W-:Y:S01]  /*5630*/  ISETP.NE.AND P2, PT, R72, 0x1, PT ;  /* 0x000000014800780c */ /* 0x000fe20003f45270 */
[----:B---3--:R-:W-:Y:S01]  /*5640*/  IMAD.HI.U32 R34, R19, R16, RZ ;  /* 0x0000001013227227 */ /* 0x008fe200078e00ff */
[----:B------:R-:W-:Y:S02]  /*5650*/  SHF.R.U32.HI R35, RZ, R18, R35 ;  /* 0x00000012ff237219 */ /* 0x000fe40000011623 */
[----:B------:R-:W-:Y:S01]  /*5660*/  ISETP.NE.AND P4, PT, R2, 0x1, PT ;  /* 0x000000010200780c */ /* 0x000fe20003f85270 */
[----:B------:R-:W-:Y:S01]  /*5670*/  IMAD.HI.U32 R36, R13, R16, RZ ;  /* 0x000000100d247227 */ /* 0x000fe200078e00ff */
[----:B------:R-:W-:Y:S02]  /*5680*/  SHF.R.U32.HI R34, RZ, R17, R34 ;  /* 0x00000011ff227219 */ /* 0x000fe40000011622 */
[----:B------:R-:W-:Y:S01]  /*5690*/  SEL R3, R22, R35, !P0 ;  /* 0x0000002316037207 */ /* 0x000fe20004000000 */
[C---:B------:R-:W-:Y:S01]  /*56a0*/  IMAD.HI.U32 R35, R8.reuse, R7, RZ ;  /* 0x0000000708237227 */ /* 0x040fe200078e00ff */
[----:B------:R-:W-:Y:S02]  /*56b0*/  SEL R11, R19, R34, !P4 ;  /* 0x00000022130b7207 */ /* 0x000fe40006000000 */
[----:B------:R-:W-:Y:S01]  /*56c0*/  SHF.R.U32.HI R36, RZ, R17, R36 ;  /* 0x00000011ff247219 */ /* 0x000fe20000011624 */
[----:B------:R-:W-:Y:S01]  /*56d0*/  IMAD.HI.U32 R38, R3, R4, RZ ;  /* 0x0000000403267227 */ /* 0x000fe200078e00ff */
[----:B------:R-:W-:Y:S03]  /*56e0*/  SHF.R.U32.HI R35, RZ, R18, R35 ;  /* 0x00000012ff237219 */ /* 0x000fe60000011623 */
[----:B------:R-:W-:Y:S01]  /*56f0*/  IMAD.HI.U32 R34, R11, R4, RZ ;  /* 0x000000040b227227 */ /* 0x000fe200078e00ff */
[----:B------:R-:W-:Y:S02]  /*5700*/  @P2 SHF.R.U32.HI R3, RZ, R5, R38 ;  /* 0x00000005ff032219 */ /* 0x000fe40000011626 */
[----:B------:R-:W-:Y:S02]  /*5710*/  SEL R9, R8, R35, !P0 ;  /* 0x0000002308097207 */ /* 0x000fe40004000000 */
[----:B------:R-:W-:Y:S01]  /*5720*/  @P2 SHF.R.U32.HI R11, RZ, R5, R34 ;  /* 0x00000005ff0b2219 */ /* 0x000fe20000011622 */
[C---:B------:R-:W-:Y:S01]  /*5730*/  IMAD R10, R72.reuse, R3, RZ ;  /* 0x00000003480a7224 */ /* 0x040fe200078e02ff */
[----:B------:R-:W-:Y:S01]  /*5740*/  SEL R3, R13, R36, !P4 ;  /* 0x000000240d037207 */ /* 0x000fe20006000000 */
[C---:B------:R-:W-:Y:S03]  /*5750*/  IMAD.HI.U32 R14, R9.reuse, R4, RZ ;  /* 0x00000004090e7227 */ /* 0x040fe600078e00ff */
[----:B------:R-:W-:Y:S01]  /*5760*/  ISETP.GE.AND P0, PT, R9, R10, PT ;  /* 0x0000000a0900720c */ /* 0x000fe20003f06270 */
[C---:B------:R-:W-:Y:S01]  /*5770*/  IMAD R12, R72.reuse, R11, RZ ;  /* 0x0000000b480c7224 */ /* 0x040fe200078e02ff */
[-C--:B------:R-:W-:Y:S04]  /*5780*/  SHF.R.U32.HI R14, RZ, R5.reuse, R14 ;  /* 0x00000005ff0e7219 */ /* 0x080fe8000001160e */
[----:B------:R-:W-:Y:S02]  /*5790*/  ISETP.GE.OR P0, PT, R3, R12, P0 ;  /* 0x0000000c0300720c */ /* 0x000fe40000706670 */
[----:B------:R-:W-:Y:S05]  /*57a0*/  SEL R15, R9, R14, !P2 ;  /* 0x0000000e090f7207 */ /* 0x000fea0005000000 */
[----:B------:R-:W-:Y:S04]  /*57b0*/  IMAD.MOV R14, RZ, RZ, -R15 ;  /* 0x000000ffff0e7224 */ /* 0x000fe800078e0a0f */
[----:B------:R-:W-:Y:S02]  /*57c0*/  IMAD R14, R72, R14, R9 ;  /* 0x0000000e480e7224 */ /* 0x000fe400078e0209 */
[C---:B------:R-:W-:Y:S05]  /*57d0*/  @!P0 IMAD.HI.U32 R10, R3.reuse, R4, RZ ;  /* 0x00000004030a8227 */ /* 0x040fea00078e00ff */
[----:B------:R-:W-:Y:S04]  /*57e0*/  @!P0 SHF.R.U32.HI R10, RZ, R5, R10 ;  /* 0x00000005ff0a8219 */ /* 0x000fe8000001160a */
[----:B------:R-:W-:Y:S01]  /*57f0*/  @!P0 SEL R0, R3, R10, !P2 ;  /* 0x0000000a03008207 */ /* 0x000fe20005000000 */
[----:B------:R-:W-:Y:S03]  /*5800*/  IMAD.MOV R10, RZ, RZ, -R3 ;  /* 0x000000ffff0a7224 */ /* 0x000fe600078e0a03 */
[----:B------:R-:W-:Y:S01]  /*5810*/  @!P0 IADD3 R15, PT, PT, R15, -R0, RZ ;  /* 0x800000000f0f8210 */ /* 0x000fe20007ffe0ff */
[----:B------:R-:W-:Y:S01]  /*5820*/  @!P0 IMAD R0, R11, R14, R0 ;  /* 0x0000000e0b008224 */ /* 0x000fe200078e0200 */
[----:B------:R-:W-:Y:S01]  /*5830*/  IADD3 R11, PT, PT, -R9, RZ, RZ ;  /* 0x000000ff090b7210 */ /* 0x000fe20007ffe1ff */
[----:B------:R-:W-:Y:S02]  /*5840*/  IMAD R13, R2, R10, R13 ;  /* 0x0000000a020d7224 */ /* 0x000fe400078e020d */
[----:B------:R-:W-:Y:S02]  /*5850*/  @!P0 IMAD R9, R15, R72, R3 ;  /* 0x000000480f098224 */ /* 0x000fe400078e0203 */
[----:B------:R-:W-:Y:S02]  /*5860*/  @!P0 IMAD.MOV.U32 R3, RZ, RZ, R0 ;  /* 0x000000ffff038224 */ /* 0x000fe400078e0000 */
[----:B------:R-:W-:Y:S02]  /*5870*/  IMAD R8, R6, R11, R8 ;  /* 0x0000000b06087224 */ /* 0x000fe400078e0208 */
[----:B------:R-:W-:Y:S02]  /*5880*/  IMAD R13, R3, R2, R13 ;  /* 0x00000002030d7224 */ /* 0x000fe400078e020d */
[----:B------:R-:W-:Y:S02]  /*5890*/  IMAD R8, R9, R6, R8 ;  /* 0x0000000609087224 */ /* 0x000fe400078e0208 */
.L_x_116:
[----:B------:R-:W-:Y:S05]  /*58a0*/  BRA.U UP1, `(.L_x_117) ;  /* 0x0000000101107547 */ /* 0x000fea000b800000 */
[----:B------:R-:W-:Y:S04]  /*58b0*/  MOV R0, UR7 ;  /* 0x0000000700007c02 */ /* 0x000fe80008000f00 */
[----:B------:R-:W-:Y:S04]  /*58c0*/  SHF.L.U32 R3, R0, 0x1f, RZ ;  /* 0x0000001f00037819 */ /* 0x000fe800000006ff */
[----:B------:R-:W2:Y:S02]  /*58d0*/  SYNCS.PHASECHK.TRANS64.TRYWAIT P0, [UR6+0x228], R3 ;  /* 0x00022803ff0075a7 */ /* 0x000ea40008001106 */
[----:B--2---:R-:W-:Y:S05]  /*58e0*/  @!P0 BRA `(.L_x_118) ;  /* 0x00000054005c8947 */ /* 0x004fea0003800000 */
.L_x_117:
[----:B------:R-:W-:Y:S02]  /*58f0*/  R2UR UR19, R21 ;  /* 0x00000000151372ca */ /* 0x000fe400000e0000 */
[----:B------:R-:W-:Y:S02]  /*5900*/  R2UR UR18, R20 ;  /* 0x00000000141272ca */ /* 0x000fe400000e0000 */
[----:B------:R-:W-:Y:S02]  /*5910*/  ISETP.NE.U32.AND P2, PT, RZ, UR4, PT ;  /* 0x00000004ff007c0c */ /* 0x000fe4000bf45070 */
[----:B------:R-:W-:Y:S02]  /*5920*/  SHF.L.U32 R12, R31, 0x1f, RZ ;  /* 0x0000001f1f0c7819 */ /* 0x000fe400000006ff */
[----:B------:R-:W-:Y:S05]  /*5930*/  ISETP.NE.AND.EX P2, PT, RZ, UR5, PT, P2 ;  /* 0x00000005ff007c0c */ /* 0x000fea000bf45320 */
[----:B------:R-:W-:Y:S02]  /*5940*/  USHF.L.U32 UR19, UR19, 0x7, URZ ;  /* 0x0000000713137899 */ /* 0x000fe400080006ff */
[----:B------:R-:W-:Y:S01]  /*5950*/  USHF.L.U32 UR18, UR18, 0x7, URZ ;  /* 0x0000000712127899 */ /* 0x000fe200080006ff */
[----:B------:R-:W-:Y:S11]  /*5960*/  BRA.U !UP3, `(.L_x_119) ;  /* 0x000000010b347547 */ /* 0x000ff6000b800000 */
[----:B------:R-:W-:Y:S01]  /*5970*/  UPLOP3.LUT UP0, UPT, UPT, UPT, UP2, 0x80, 0x8 ;  /* 0x000000000008789c */ /* 0x000fe20003f0f020 */
[----:B--2---:R-:W-:Y:S02]  /*5980*/  HFMA2 R0, -RZ, RZ, 0, 5.9604644775390625e-08 ;  /* 0x00000001ff007431 */ /* 0x004fe400000001ff */
[----:B------:R-:W-:Y:S03]  /*5990*/  IMAD.MOV.U32 R171, RZ, RZ, 0x1 ;  /* 0x00000001ffab7424 */ /* 0x000fe600078e00ff */
[----:B------:R-:W-:Y:S05]  /*59a0*/  PLOP3.LUT P0, PT, PT, PT, UP0, 0x80, 0x8 ;  /* 0x000000000008781c */ /* 0x000fea0003f0f008 */
[----:B------:R-:W2:Y:S01]  /*59b0*/  @UP0 LDCU.64 UR10, c[0x0][0x888] ;  /* 0x00011100ff0a07ac */ /* 0x000ea20008000a00 */
[----:B------:R-:W-:Y:S07]  /*59c0*/  @UP0 UIMAD UR8, UR36, UR4, URZ ;  /* 0x00000004240802a4 */ /* 0x000fee000f8e02ff */
[----:B------:R-:W-:Y:S01]  /*59d0*/  @!P0 PRMT R171, R0, 0x7610, R171 ;  /* 0x0000761000ab8816 */ /* 0x000fe200000000ab */
[----:B--2---:R-:W-:Y:S03]  /*59e0*/  @UP0 UIMAD.WIDE UR10, UR8, 0x4, UR10 ;  /* 0x00000004080a08a5 */ /* 0x004fe6000f8e020a */
[----:B------:R-:W2:Y:S03]  /*59f0*/  @!UP0 LDCU UR8, c[0x0][0x880] ;  /* 0x00011000ff0887ac */ /* 0x000ea60008000800 */
[----:B------:R-:W-:Y:S01]  /*5a00*/  IMAD.U32 R10, RZ, RZ, UR10 ;  /* 0x0000000aff0a7e24 */ /* 0x000fe2000f8e00ff */
[----:B------:R-:W-:Y:S05]  /*5a10*/  MOV R11, UR11 ;  /* 0x0000000b000b7c02 */ /* 0x000fea0008000f00 */
[----:B-----5:R4:W5:Y:S02]  /*5a20*/  @P0 LDG.E R81, desc[UR46][R10.64] ;  /* 0x0000002e0a510981 */ /* 0x020964000c1e1900 */
[----:B--2-4-:R-:W-:Y:S07]  /*5a30*/  @!P0 IMAD.U32 R81, RZ, RZ, UR8 ;  /* 0x00000008ff518e24 */ /* 0x014fee000f8e00ff */
.L_x_119:
[----:B-----5:R-:W-:Y:S01]  /*5a40*/  @!P2 FSETP.EQ.AND P0, PT, R81, RZ, PT ;  /* 0x000000ff5100a20b */ /* 0x020fe20003f02000 */
[----:B------:R-:W-:Y:S01]  /*5a50*/  @!UPT UIADD3 URZ, UPT, UPT, URZ, URZ, URZ ;  /* 0x000000fffffff290 */ /* 0x000fe2000fffe0ff */
[----:B------:R-:W-:Y:S11]  /*5a60*/  @!P2 BRA `(.L_x_120) ;  /* 0x000000000014a947 */ /* 0x000ff60003800000 */
[----:B------:R-:W-:Y:S02]  /*5a70*/  LOP3.LUT P2, RZ, R171, 0xff, RZ, 0xc0, !PT ;  /* 0x000000ffabff7812 */ /* 0x000fe4000784c0ff */
[----:B------:R-:W-:Y:S04]  /*5a80*/  PLOP3.LUT P0, PT, PT, PT, UP0, 0x80, 0x8 ;  /* 0x000000000008781c */ /* 0x000fe80003f0f008 */
[----:B------:R-:W-:Y:S07]  /*5a90*/  PLOP3.LUT P0, PT, P0, PT, PT, 0x8, 0x80 ;  /* 0x000000000080781c */ /* 0x000fee000070e170 */
[----:B------:R-:W-:Y:S11]  /*5aa0*/  @P2 FSETP.EQ.AND P0, PT, R81, RZ, PT ;  /* 0x000000ff5100220b */ /* 0x000ff60003f02000 */
[----:B------:R-:W-:Y:S02]  /*5ab0*/  @!UPT UIADD3 URZ, UPT, UPT, URZ, URZ, URZ ;  /* 0x000000fffffff290 */ /* 0x000fe4000fffe0ff */
.L_x_120:
[----:B------:R-:W4:Y:S01]  /*5ac0*/  SYNCS.PHASECHK.TRANS64.TRYWAIT P2, [UR6+0x210], R12 ;  /* 0x0002100cff0075a7 */ /* 0x000f220008041106 */
[----:B------:R-:W-:Y:S04]  /*5ad0*/  ELECT P4, URZ, PT ;  /* 0x0000000000ff782f */ /* 0x000fe80003880000 */
[----:B------:R-:W-:Y:S11]  /*5ae0*/  PLOP3.LUT P4, PT, P0, P4, PT, 0xf2, 0x2f ;  /* 0x00000000002f781c */ /* 0x000ff60000789e72 */
[----:B------:R-:W-:Y:S02]  /*5af0*/  @!UPT UIADD3 URZ, UPT, UPT, URZ, URZ, URZ ;  /* 0x000000fffffff290 */ /* 0x000fe4000fffe0ff */
[----:B-1----:R-:W-:Y:S05]  /*5b00*/  @!P4 IADD3 R21, P0, PT, R32, 0x580, RZ ;  /* 0x000005802015c810 */ /* 0x002fea0007f1e0ff */
[----:B------:R-:W-:Y:S01]  /*5b10*/  @!P4 IMAD.X R20, RZ, RZ, R33, P0 ;  /* 0x000000ffff14c224 */ /* 0x000fe200000e0621 */
[----:B----4-:R-:W-:Y:S07]  /*5b20*/  @!P2 BRA `(.L_x_121) ;  /* 0x0000005000e4a947 */ /* 0x010fee0003800000 */
.L_x_242:
[----:B------:R-:W4:Y:S01]  /*5b30*/  LDC.64 R14, c[0x0][0xb10] ;  /* 0x0002c400ff0e7b82 */ /* 0x000f220000000a00 */
[----:B------:R-:W-:Y:S01]  /*5b40*/  @!P4 R2UR UR8, R20 ;  /* 0x000000001408c2ca */ /* 0x000fe200000e0000 */
[----:B------:R-:W-:Y:S01]  /*5b50*/  VOTEU.ALL UP1, P4 ;  /* 0x0000000000ff7886 */ /* 0x000fe20002020000 */
[----:B------:R-:W-:Y:S01]  /*5b60*/  @!P4 R2UR UR9, R21 ;  /* 0x000000001509c2ca */ /* 0x000fe200000e0000 */
[----:B------:R-:W-:Y:S01]  /*5b70*/  UMOV UR10, 0x0 ;  /* 0x00000000000a7882 */ /* 0x000fe20000000000 */
[----:B------:R-:W-:Y:S03]  /*5b80*/  UMOV UR11, 0x10000000 ;  /* 0x10000000000b7882 */ /* 0x000fe60000000000 */
[----:B------:R-:W5:Y:S01]  /*5b90*/  LDC.64 R10, c[0x0][0xb18] ;  /* 0x0002c600ff0a7b82 */ /* 0x000f620000000a00 */
[----:B------:R-:W-:Y:S01]  /*5ba0*/  @!UP1 UIADD3 UR16, UPT, UPT, UR6, 0x400, URZ ;  /* 0x0000040006109890 */ /* 0x000fe2000fffe0ff */
[----:B------:R-:W-:Y:S01]  /*5bb0*/  @P3 SHF.R.U32.HI R28, RZ, 0x10, R25 ;  /* 0x00000010ff1c3819 */ /* 0x000fe20000011619 */
[----:B------:R-:W-:Y:S01]  /*5bc0*/  VOTEU.ALL UP1, P4 ;  /* 0x0000000000ff7886 */ /* 0x000fe20002020000 */
[----:B------:R-:W-:Y:S01]  /*5bd0*/  UMOV UR20, UR36 ;  /* 0x0000002400147c82 */ /* 0x000fe20008000000 */
[----:B------:R-:W-:Y:S03]  /*5be0*/  VIADD R30, R30, 0x1 ;  /* 0x000000011e1e7836 */ /* 0x000fe60000000000 */
[----:B--2---:R-:W2:Y:S01]  /*5bf0*/  @!P1 LDC R0, c[0x0][0xb20] ;  /* 0x0002c800ff009b82 */ /* 0x004ea20000000800 */
[----:B------:R-:W-:Y:S01]  /*5c00*/  IMAD.U32 R21, RZ, RZ, UR8 ;  /* 0x00000008ff157e24 */ /* 0x000fe2000f8e00ff */
[----:B------:R-:W-:Y:S06]  /*5c10*/  UPRMT UR8, UR37, 0x654, UR17 ;  /* 0x0000065425087896 */ /* 0x000fec0008000011 */
[----:B-1----:R-:W1:Y:S01]  /*5c20*/  @!P1 LDC R3, c[0x0][0xb0c] ;  /* 0x0002c300ff039b82 */ /* 0x002e620000000800 */
[----:B------:R-:W-:Y:S01]  /*5c30*/  IMAD.U32 R20, RZ, RZ, UR9 ;  /* 0x00000009ff147e24 */ /* 0x000fe2000f8e00ff */
[----:B------:R-:W-:Y:S04]  /*5c40*/  @!P4 R2UR UR15, R21 ;  /* 0x00000000150fc2ca */ /* 0x000fe800000e0000 */
[----:B------:R-:W-:Y:S01]  /*5c50*/  @!P4 R2UR UR14, R20 ;  /* 0x00000000140ec2ca */ /* 0x000fe200000e0000 */
[----:B------:R-:W-:Y:S11]  /*5c60*/  @!P4 IMAD.MOV.U32 R20, RZ, RZ, 0x2000 ;  /* 0x00002000ff14c424 */ /* 0x000ff600078e00ff */
[----:B------:R-:W-:Y:S01]  /*5c70*/  @!UPT UIADD3 URZ, UPT, UPT, URZ, URZ, URZ ;  /* 0x000000fffffff290 */ /* 0x000fe2000fffe0ff */
[----:B------:R1:W-:Y:S01]  /*5c80*/  @!UP1 UTMALDG.3D [UR16], [UR14], desc[UR10] ;  /* 0x00000a100e0095b4 */ /* 0x0003e20008011000 */
[----:B------:R1:W-:Y:S02]  /*5c90*/  @!P4 SYNCS.ARRIVE.TRANS64.RED.A0TR RZ, [UR6+0x200], R20 ;  /* 0x00020014ffffc9a7 */ /* 0x0003e40008300406 */
[----:B-1----:R-:W-:Y:S01]  /*5ca0*/  @!P1 ISETP.NE.AND P2, PT, R3, 0x1, PT ;  /* 0x000000010300980c */ /* 0x002fe20003f45270 */
[C---:B----4-:R-:W-:Y:S01]  /*5cb0*/  @!P1 IMAD.HI.U32 R14, R13.reuse, R14, RZ ;  /* 0x0000000e0d0e9227 */ /* 0x050fe200078e00ff */
[----:B-----5:R-:W-:Y:S03]  /*5cc0*/  @!P1 ISETP.NE.AND P0, PT, R10, 0x1, PT ;  /* 0x000000010a00980c */ /* 0x020fe60003f05270 */
[C---:B------:R-:W-:Y:S01]  /*5cd0*/  @!P1 IMAD.HI.U32 R11, R8.reuse, R11, RZ ;  /* 0x0000000b080b9227 */ /* 0x040fe200078e00ff */
[----:B------:R-:W-:Y:S04]  /*5ce0*/  @!P1 SHF.R.U32.HI R14, RZ, R15, R14 ;  /* 0x0000000fff0e9219 */ /* 0x000fe8000001160e */
[----:B--2---:R-:W-:Y:S01]  /*5cf0*/  @!P1 SHF.R.U32.HI R9, RZ, R0, R11 ;  /* 0x00000000ff099219 */ /* 0x004fe2000001160b */
[----:B------:R-:W-:Y:S01]  /*5d00*/  SYNCS.ARRIVE.TRANS64.RED.A1T0 RZ, [UR8], RZ ;  /* 0x000000ffffff79a7 */ /* 0x000fe20008100408 */
[----:B------:R-:W-:Y:S02]  /*5d10*/  @!P1 SEL R14, R13, R14, !P2 ;  /* 0x0000000e0d0e9207 */ /* 0x000fe40005000000 */
[----:B------:R-:W-:Y:S01]  /*5d20*/  @!P1 SEL R9, R8, R9, !P0 ;  /* 0x0000000908099207 */ /* 0x000fe20004000000 */
[----:B------:R-:W1:Y:S04]  /*5d30*/  SYNCS.PHASECHK.TRANS64.TRYWAIT P5, [UR6+0x218], R12 ;  /* 0x0002180cff0075a7 */ /* 0x000e6800080a1106 */
[----:B------:R-:W-:Y:S02]  /*5d40*/  @!P1 IMAD.IADD R0, R9, 0x1, -R14 ;  /* 0x0000000109009824 */ /* 0x000fe400078e0a0e */
[----:B------:R-:W-:Y:S02]  /*5d50*/  @!P1 IMAD.IADD R9, R14, 0x1, -R9 ;  /* 0x000000010e099824 */ /* 0x000fe400078e0a09 */
[----:B------:R-:W-:Y:S02]  /*5d60*/  @!P1 IMAD R13, R0, R3, R13 ;  /* 0x00000003000d9224 */ /* 0x000fe400078e020d */
[----:B------:R-:W-:Y:S01]  /*5d70*/  @!P1 IMAD R8, R9, R10, R8 ;  /* 0x0000000a09089224 */ /* 0x000fe200078e0208 */
[----:B-1----:R-:W-:Y:S06]  /*5d80*/  @!P5 BRA `(.L_x_122) ;  /* 0x000000500064d947 */ /* 0x002fec0003800000 */
.L_x_244:
[----:B-1----:R-:W-:Y:S01]  /*5d90*/  @!P4 IADD3 R3, P0, PT, R32, 0x580, RZ ;  /* 0x000005802003c810 */ /* 0x002fe20007f1e0ff */
[----:B------:R-:W-:Y:S01]  /*5da0*/  VOTEU.ALL UP1, P4 ;  /* 0x0000000000ff7886 */ /* 0x000fe20002020000 */
[----:B------:R-:W-:Y:S01]  /*5db0*/  UMOV UR20, 0x0 ;  /* 0x0000000000147882 */ /* 0x000fe20000000000 */
[----:B------:R-:W-:Y:S01]  /*5dc0*/  UMOV UR21, 0x10000000 ;  /* 0x1000000000157882 */ /* 0x000fe20000000000 */
[----:B------:R-:W-:Y:S01]  /*5dd0*/  @!P4 R2UR UR9, R3 ;  /* 0x000000000309c2ca */ /* 0x000fe200000e0000 */
[----:B------:R-:W-:Y:S01]  /*5de0*/  @!P4 IMAD.X R0, RZ, RZ, R33, P0 ;  /* 0x000000ffff00c224 */ /* 0x000fe200000e0621 */
[----:B------:R-:W-:Y:S01]  /*5df0*/  @!UP1 UIADD3 UR10, UPT, UPT, UR18, 0x40, URZ ;  /* 0x00000040120a9890 */ /* 0x000fe2000fffe0ff */
[----:B------:R-:W-:Y:S01]  /*5e00*/  ISETP.NE.AND P0, PT, R30, 0x2, PT ;  /* 0x000000021e00780c */ /* 0x000fe20003f05270 */
[----:B------:R-:W-:Y:S01]  /*5e10*/  UMOV UR11, UR19 ;  /* 0x00000013000b7c82 */ /* 0x000fe20008000000 */
[----:B------:R-:W-:Y:S01]  /*5e20*/  UMOV UR12, UR36 ;  /* 0x00000024000c7c82 */ /* 0x000fe20008000000 */
[----:B------:R-:W-:Y:S01]  /*5e30*/  @!P4 R2UR UR8, R0 ;  /* 0x000000000008c2ca */ /* 0x000fe200000e0000 */
[----:B------:R-:W-:Y:S01]  /*5e40*/  IMAD.IADD R20, R8, 0x1, R147 ;  /* 0x0000000108147824 */ /* 0x000fe200078e0293 */
[----:B------:R-:W-:Y:S01]  /*5e50*/  @P3 R2UR UR36, R28 ;  /* 0x000000001c2432ca */ /* 0x000fe200000e0000 */
[----:B------:R-:W-:Y:S01]  /*5e60*/  IMAD.IADD R21, R13, 0x1, R170 ;  /* 0x000000010d157824 */ /* 0x000fe200078e02aa */
[----:B------:R-:W-:Y:S02]  /*5e70*/  SEL R0, RZ, 0x1, P0 ;  /* 0x00000001ff007807 */ /* 0x000fe40000000000 */
[----:B------:R-:W-:Y:S01]  /*5e80*/  LOP3.LUT R31, R31, 0x1, RZ, 0x3c, !PT ;  /* 0x000000011f1f7812 */ /* 0x000fe200078e3cff */
[----:B------:R-:W-:Y:S01]  /*5e90*/  IMAD.U32 R10, RZ, RZ, UR9 ;  /* 0x00000009ff0a7e24 */ /* 0x000fe2000f8e00ff */
[----:B------:R-:W-:Y:S01]  /*5ea0*/  @!UP1 UIADD3 UR9, UPT, UPT, UR6, 0x208, URZ ;  /* 0x0000020806099890 */ /* 0x000fe2000fffe0ff */
[----:B------:R-:W-:Y:S02]  /*5eb0*/  LOP3.LUT R29, R29, R0, RZ, 0x3c, !PT ;  /* 0x000000001d1d7212 */ /* 0x000fe400078e3cff */
[----:B------:R-:W-:Y:S02]  /*5ec0*/  SEL R30, R30, RZ, P0 ;  /* 0x000000ff1e1e7207 */ /* 0x000fe40000000000 */
[----:B------:R-:W-:Y:S01]  /*5ed0*/  IMAD.U32 R11, RZ, RZ, UR8 ;  /* 0x00000008ff0b7e24 */ /* 0x000fe2000f8e00ff */
[----:B------:R-:W-:Y:S01]  /*5ee0*/  @!P4 R2UR UR14, R10 ;  /* 0x000000000a0ec2ca */ /* 0x000fe200000e0000 */
[----:B------:R-:W-:Y:S01]  /*5ef0*/  @!UP1 UIADD3 UR8, UPT, UPT, UR6, 0x2400, URZ ;  /* 0x0000240006089890 */ /* 0x000fe2000fffe0ff */
[----:B------:R-:W-:Y:S02]  /*5f00*/  VOTEU.ALL UP1, P4 ;  /* 0x0000000000ff7886 */ /* 0x000fe40002020000 */
[----:B------:R-:W-:Y:S11]  /*5f10*/  @!P4 R2UR UR15, R11 ;  /* 0x000000000b0fc2ca */ /* 0x000ff600000e0000 */
[----:B------:R-:W-:Y:S02]  /*5f20*/  @!UPT UIADD3 URZ, UPT, UPT, URZ, URZ, URZ ;  /* 0x000000fffffff290 */ /* 0x000fe4000fffe0ff */
[----:B------:R2:W-:Y:S01]  /*5f30*/  @!UP1 UTMALDG.3D [UR8], [UR14], desc[UR20] ;  /* 0x000014080e0095b4 */ /* 0x0005e20008011000 */
[----:B------:R2:W-:Y:S01]  /*5f40*/  @!P4 SYNCS.ARRIVE.TRANS64.RED.A0TR RZ, [UR6+0x208], R23 ;  /* 0x00020817ffffc9a7 */ /* 0x0005e20008300406 */
[----:B------:R-:W-:Y:S01]  /*5f50*/  UPLOP3.LUT UP1, UPT, UPT, UPT, UPT, 0x80, 0x8 ;  /* 0x000000000008789c */ /* 0x000fe20003f2f070 */
[----:B------:R-:W-:Y:S01]  /*5f60*/  SYNCS.ARRIVE.TRANS64.RED.A1T0 RZ, [UR13], RZ ;  /* 0x000000ffffff79a7 */ /* 0x000fe2000810040d */
[----:B------:R-:W-:Y:S09]  /*5f70*/  @P3 BRA `(.L_x_123) ;  /* 0xfffffff400503947 */ /* 0x000ff2000383ffff */
[----:B------:R-:W-:-:S04]  /*5f80*/  SHF.L.U32 R3, R31, 0x1f, RZ ;  /* 0x0000001f1f037819 */ /* 0x000fc800000006ff */
[----:B------:R-:W1:Y:S02]  /*5f90*/  SYNCS.PHASECHK.TRANS64.TRYWAIT P0, [UR6+0x210], R3 ;  /* 0x00021003ff0075a7 */ /* 0x000e640008001106 */
[----:B-1----:R-:W-:Y:S05]  /*5fa0*/  @!P0 BRA `(.L_x_124) ;  /* 0x0000004c00f48947 */ /* 0x002fea0003800000 */
.L_x_246:
[----:B-1----:R-:W-:-:S07]  /*5fb0*/  MOV R0, UR6 ;  /* 0x0000000600007c02 */ /* 0x002fce0008000f00 */
.L_x_125:
[----:B-1----:R-:W-:-:S04]  /*5fc0*/  SHF.L.U32 R3, R31, 0x1f, RZ ;  /* 0x0000001f1f037819 */ /* 0x002fc800000006ff */
[----:B------:R1:W4:Y:S03]  /*5fd0*/  SYNCS.PHASECHK.TRANS64.TRYWAIT P0, [R0+URZ+0x218], R3 ;  /* 0x00021803000075a7 */ /* 0x00032600080011ff */
[----:B----4-:R-:W-:Y:S05]  /*5fe0*/  @!P0 NANOSLEEP.SYNCS 0x989680 ;  /* 0x009896800000895d */ /* 0x010fea0003900000 */
[----:B------:R-:W4:Y:S02]  /*5ff0*/  @!P0 SYNCS.PHASECHK.TRANS64 P0, [R0+URZ+0x218], R3 ;  /* 0x00021803000085a7 */ /* 0x000f2400080010ff */
[----:B--2-4-:R-:W-:Y:S05]  /*6000*/  @P0 EXIT ;  /* 0x000000000000094d */ /* 0x014fea0003800000 */
[----:B------:R-:W-:Y:S05]  /*6010*/  BRA `(.L_x_125) ;  /* 0xfffffffc00e87947 */ /* 0x000fea000383ffff */
.L_x_114:
[----:B------:R-:W-:-:S06]  /*6020*/  UISETP.GE.AND UP1, UPT, UR10, 0x4, UPT ;  /* 0x000000040a00788c */ /* 0x000fcc000bf26270 */
[----:B------:R-:W-:-:S13]  /*6030*/  PLOP3.LUT P0, PT, PT, PT, UP1, 0x80, 0x8 ;  /* 0x000000000008781c */ /* 0x000fda0003f0f018 */
[----:B------:R-:W-:Y:S05]  /*6040*/  @!P0 EXIT ;  /* 0x000000000000894d */ /* 0x000fea0003800000 */
[----:B------:R-:W-:Y:S01]  /*6050*/  BAR.SYNC.DEFER_BLOCKING 0x6, 0xa0 ;  /* 0x0182800000007b1d */ /* 0x000fe20000010000 */
[C---:B------:R-:W-:Y:S01]  /*6060*/  IMAD.SHL.U32 R3, R189.reuse, 0x40, RZ ;  /* 0x00000040bd037824 */ /* 0x040fe200078e00ff */
[C---:B------:R-:W-:Y:S01]  /*6070*/  LOP3.LUT R193, R189.reuse, 0x60, RZ, 0xc0, !PT ;  /* 0x00000060bdc17812 */ /* 0x040fe200078ec0ff */
[C---:B------:R-:W-:Y:S01]  /*6080*/  IMAD.SHL.U32 R172, R189.reuse, 0x8, RZ ;  /* 0x00000008bdac7824 */ /* 0x040fe200078e00ff */
[C---:B------:R-:W-:Y:S01]  /*6090*/  LOP3.LUT R191, R189.reuse, 0x2, RZ, 0xc0, !PT ;  /* 0x00000002bdbf7812 */ /* 0x040fe200078ec0ff */
[----:B------:R-:W-:Y:S01]  /*60a0*/  IMAD.U32 R79, R189, 0x10000, RZ ;  /* 0x00010000bd4f7824 */ /* 0x000fe200078e00ff */
[----:B------:R-:W-:Y:S02]  /*60b0*/  UMOV UR49, 0x400 ;  /* 0x0000040000317882 */ /* 0x000fe40000000000 */
[----:B------:R-:W1:Y:S01]  /*60c0*/  LDC R177, c[0x0][0x370] ;  /* 0x0000dc00ffb17b82 */ /* 0x000e620000000800 */
[----:B------:R-:W-:Y:S01]  /*60d0*/  ULEA UR49, UR37, UR49, 0x18 ;  /* 0x0000003125317291 */ /* 0x000fe2000f8ec0ff */
[----:B------:R-:W-:Y:S01]  /*60e0*/  LOP3.LUT R5, R3, 0x180, RZ, 0xc0, !PT ;  /* 0x0000018003057812 */ /* 0x000fe200078ec0ff */
[----:B------:R-:W-:Y:S01]  /*60f0*/  HFMA2 R196, -RZ, RZ, 0, 0 ;  /* 0x00000000ffc47431 */ /* 0x000fe200000001ff */
[----:B------:R-:W-:Y:S01]  /*6100*/  LOP3.LUT R79, R79, 0x600000, RZ, 0xc0, !PT ;  /* 0x006000004f4f7812 */ /* 0x000fe200078ec0ff */
[----:B------:R-:W-:Y:S01]  /*6110*/  UIADD3 UR4, UPT, UPT, UR49, 0x4400, URZ ;  /* 0x0000440031047890 */ /* 0x000fe2000fffe0ff */
[----:B------:R-:W-:Y:S01]  /*6120*/  LOP3.LUT R172, R5, 0x30, R172, 0xf8, !PT ;  /* 0x0000003005ac7812 */ /* 0x000fe200078ef8ac */
[----:B------:R-:W-:Y:S01]  /*6130*/  IMAD.MOV.U32 R76, RZ, RZ, RZ ;  /* 0x000000ffff4c7224 */ /* 0x000fe200078e00ff */
[----:B------:R-:W2:Y:S01]  /*6140*/  LDC R74, c[0x0][0xb0c] ;  /* 0x0002c300ff4a7b82 */ /* 0x000ea20000000800 */
[----:B------:R-:W-:-:S02]  /*6150*/  LOP3.LUT R189, R189, 0x4, RZ, 0xc0, !PT ;  /* 0x00000004bdbd7812 */ /* 0x000fc400078ec0ff */
[----:B------:R-:W-:Y:S02]  /*6160*/  CS2R R182, SRZ ;  /* 0x0000000000b67805 */ /* 0x000fe4000001ff00 */
[----:B------:R-:W-:Y:S02]  /*6170*/  LOP3.LUT R172, R172, 0x1e40, R3, 0xf8, !PT ;  /* 0x00001e40acac7812 */ /* 0x000fe400078ef803 */
[----:B------:R-:W-:Y:S02]  /*6180*/  CS2R R180, SRZ ;  /* 0x0000000000b47805 */ /* 0x000fe4000001ff00 */
[----:B------:R-:W-:Y:S01]  /*6190*/  IADD3 R188, PT, PT, -R189, 0x2, RZ ;  /* 0x00000002bdbc7810 */ /* 0x000fe20007ffe1ff */
[----:B------:R-:W-:Y:S01]  /*61a0*/  IMAD.MOV R176, RZ, RZ, -R191 ;  /* 0x000000ffffb07224 */ /* 0x000fe200078e0abf */
[----:B------:R-:W-:Y:S01]  /*61b0*/  MOV R192, UR4 ;  /* 0x0000000400c07c02 */ /* 0x000fe20008000f00 */
[----:B------:R-:W3:Y:S01]  /*61c0*/  LDC R174, c[0x0][0xb20] ;  /* 0x0002c800ffae7b82 */ /* 0x000ee20000000800 */
[----:B------:R-:W4:Y:S01]  /*61d0*/  LDS R0, [UR49+0x2e0] ;  /* 0x0002e031ff007984 */ /* 0x000f220008000800 */
[----:B------:R-:W-:Y:S01]  /*61e0*/  VIADD R190, R172, UR49 ;  /* 0x00000031acbe7c36 */ /* 0x000fe20008000000 */
[----:B------:R-:W1:Y:S01]  /*61f0*/  LDCU.64 UR52, c[0x0][0x348] ;  /* 0x00006900ff3477ac */ /* 0x000e620008000a00 */
[----:B------:R-:W-:-:S02]  /*6200*/  IMAD.MOV R175, RZ, RZ, -R189 ;  /* 0x000000ffffaf7224 */ /* 0x000fc400078e0abd */
[----:B------:R-:W-:Y:S01]  /*6210*/  VIADD R190, R190, 0x400 ;  /* 0x00000400bebe7836 */ /* 0x000fe20000000000 */
[----:B------:R-:W1:Y:S01]  /*6220*/  LDCU.64 UR38, c[0x0][0x888] ;  /* 0x00011100ff2677ac */ /* 0x000e620008000a00 */
[----:B------:R-:W1:Y:S01]  /*6230*/  LDC R73, c[0x0][0xb30] ;  /* 0x0002cc00ff497b82 */ /* 0x000e620000000800 */
[----:B------:R-:W1:Y:S01]  /*6240*/  LDCU.64 UR44, c[0x0][0x890] ;  /* 0x00011200ff2c77ac */ /* 0x000e620008000a00 */
[----:B------:R-:W-:-:S06]  /*6250*/  UIADD3 UR48, UPT, UPT, UR49, 0x400, URZ ;  /* 0x0000040031307890 */ /* 0x000fcc000fffe0ff */
[----:B------:R-:W1:Y:S08]  /*6260*/  LDC.64 R168, c[0x0][0xb10] ;  /* 0x0002c400ffa87b82 */ /* 0x000e700000000a00 */
[----:B------:R-:W1:Y:S08]  /*6270*/  LDC.64 R70, c[0x0][0xb18] ;  /* 0x0002c600ff467b82 */ /* 0x000e700000000a00 */
[----:B------:R-:W1:Y:S08]  /*6280*/  LDC.64 R68, c[0x0][0xb28] ;  /* 0x0002ca00ff447b82 */ /* 0x000e700000000a00 */
[----:B------:R-:W1:Y:S01]  /*6290*/  LDC.64 R166, c[0x0][0x8b0] ;  /* 0x00022c00ffa67b82 */ /* 0x000e620000000a00 */
[----:B----4-:R-:W-:-:S07]  /*62a0*/  IMAD.IADD R79, R0, 0x1, R79 ;  /* 0x00000001004f7824 */ /* 0x010fce00078e024f */
[----:B------:R-:W4:Y:S08]  /*62b0*/  LDC.64 R164, c[0x0][0x8a8] ;  /* 0x00022a00ffa47b82 */ /* 0x000f300000000a00 */
[----:B--23--:R-:W1:Y:S02]  /*62c0*/  LDC R178, c[0x0][0x374] ;  /* 0x0000dd00ffb27b82 */ /* 0x00ce640000000800 */
.L_x_152:
[----:B------:R-:W-:Y:S02]  /*62d0*/  LEA R0, R196, UR49, 0x3 ;  /* 0x00000031c4007c11 */ /* 0x000fe4000f8e18ff */
[----:B------:R-:W-:Y:S02]  /*62e0*/  SHF.L.U32 R3, R182, 0x1f, RZ ;  /* 0x0000001fb6037819 */ /* 0x000fe400000006ff */
[----:B-1----:R-:W-:Y:S02]  /*62f0*/  LEA R16, R196, UR49, 0x4 ;  /* 0x00000031c4107c11 */ /* 0x002fe4000f8e20ff */
[----:B------:R-:W2:Y:S02]  /*6300*/  SYNCS.PHASECHK.TRANS64.TRYWAIT P0, [R0+URZ+0x230], R3 ;  /* 0x00023003000075a7 */ /* 0x000ea400080011ff */
[----:B--2---:R-:W-:Y:S05]  /*6310*/  @!P0 BRA `(.L_x_126) ;  /* 0x0000004c00308947 */ /* 0x004fea0003800000 */
.L_x_247:
[----:B------:R-:W3:Y:S01]  /*6320*/  LDC.64 R12, c[0x0][0xb10] ;  /* 0x0002c400ff0c7b82 */ /* 0x000ee20000000a00 */
[----:B------:R-:W4:Y:S01]  /*6330*/  LDS.128 R16, [R16+0x2c0] ;  /* 0x0002c00010107984 */ /* 0x000f220000000c00 */
[----:B-1----:R-:W-:Y:S01]  /*6340*/  ISETP.NE.AND P1, PT, R73, 0x1, PT ;  /* 0x000000014900780c */ /* 0x002fe20003f25270 */
[----:B--2---:R-:W-:Y:S01]  /*6350*/  VIADD R0, R0, 0x240 ;  /* 0x0000024000007836 */ /* 0x004fe20000000000 */
[----:B------:R-:W-:Y:S04]  /*6360*/  ISETP.GE.AND P0, PT, R72, 0x1, PT ;  /* 0x000000014800780c */ /* 0x000fe80003f06270 */
[----:B------:R-:W1:Y:S01]  /*6370*/  LDC.64 R10, c[0x0][0xb18] ;  /* 0x0002c600ff0a7b82 */ /* 0x000e620000000a00 */
[----:B------:R-:W-:Y:S01]  /*6380*/  PRMT R0, RZ, 0x654, R0 ;  /* 0x00000654ff007816 */ /* 0x000fe20000000000 */
[----:B------:R-:W-:Y:S01]  /*6390*/  @!PT LDS RZ, [RZ] ;  /* 0x00000000fffff984 */ /* 0x000fe20000000800 */
[----:B------:R-:W-:Y:S01]  /*63a0*/  @!PT LDS RZ, [RZ] ;  /* 0x00000000fffff984 */ /* 0x000fe20000000800 */
[----:B------:R-:W-:Y:S01]  /*63b0*/  @!PT LDS RZ, [RZ] ;  /* 0x00000000fffff984 */ /* 0x000fe20000000800 */
[----:B------:R-:W-:Y:S01]  /*63c0*/  @!PT LDS RZ, [RZ] ;  /* 0x00000000fffff984 */ /* 0x000fe20000000800 */
[----:B------:R2:W-:Y:S06]  /*63d0*/  MEMBAR.ALL.CTA ;  /* 0x0000000000007992 */ /* 0x0005ec0000008000 */
[----:B--2---:R-:W2:Y:S01]  /*63e0*/  FENCE.VIEW.ASYNC.S ;  /* 0x00000000000073c6 */ /* 0x004ea20000000000 */
[----:B------:R-:W1:Y:S08]  /*63f0*/  @!P1 LDC R14, c[0x0][0xb20] ;  /* 0x0002c800ff0e9b82 */ /* 0x000e700000000800 */
[----:B------:R-:W1:Y:S01]  /*6400*/  @!P1 LDC R9, c[0x0][0xb0c] ;  /* 0x0002c300ff099b82 */ /* 0x000e620000000800 */
[----:B--2---:R2:W-:Y:S01]  /*6410*/  SYNCS.ARRIVE.TRANS64.RED.A1T0 RZ, [R0+URZ], RZ ;  /* 0x000000ff00ff79a7 */ /* 0x0045e200081004ff */
[----:B----4-:R-:W-:Y:S04]  /*6420*/  LOP3.LUT P4, RZ, R18, 0x1, RZ, 0xc0, !PT ;  /* 0x0000000112ff7812 */ /* 0x010fe8000788c0ff */
[----:B------:R-:W-:Y:S09]  /*6430*/  P2R R194, PR, RZ, 0x10 ;  /* 0x00000010ffc27803 */ /* 0x000ff20000000000 */
[----:B------:R-:W-:Y:S02]  /*6440*/  @P4 MOV R77, R16 ;  /* 0x00000010004d4202 */ /* 0x000fe40000000f00 */
[----:B------:R-:W-:Y:S01]  /*6450*/  @P4 LOP3.LUT R75, R17, 0xffff, RZ, 0xc0, !PT ;  /* 0x0000ffff114b4812 */ /* 0x000fe200078ec0ff */
[----:B--23--:R-:W-:Y:S06]  /*6460*/  @!P0 BRA `(.L_x_127) ;  /* 0x0000000000a48947 */ /* 0x00cfec0003800000 */
[----:B------:R-:W-:Y:S01]  /*6470*/  IMAD.HI.U32 R23, R178, R71, RZ ;  /* 0x00000047b2177227 */ /* 0x000fe200078e00ff */
[----:B------:R-:W-:Y:S02]  /*6480*/  ISETP.NE.AND P0, PT, R70, 0x1, PT ;  /* 0x000000014600780c */ /* 0x000fe40003f05270 */
[----:B------:R-:W-:Y:S01]  /*6490*/  ISETP.NE.AND P2, PT, R72, 0x1, PT ;  /* 0x000000014800780c */ /* 0x000fe20003f45270 */
[----:B------:R-:W-:Y:S01]  /*64a0*/  IMAD.HI.U32 R22, R177, R168, RZ ;  /* 0x000000a8b1167227 */ /* 0x000fe200078e00ff */
[----:B------:R-:W-:Y:S02]  /*64b0*/  SHF.R.U32.HI R23, RZ, R174, R23 ;  /* 0x000000aeff177219 */ /* 0x000fe40000011617 */
[----:B------:R-:W-:Y:S01]  /*64c0*/  ISETP.NE.AND P3, PT, R74, 0x1, PT ;  /* 0x000000014a00780c */ /* 0x000fe20003f65270 */
[----:B------:R-:W-:Y:S01]  /*64d0*/  IMAD.HI.U32 R26, R77, R168, RZ ;  /* 0x000000a84d1a7227 */ /* 0x000fe200078e00ff */
[----:B------:R-:W-:Y:S02]  /*64e0*/  SHF.R.U32.HI R22, RZ, R169, R22 ;  /* 0x000000a9ff167219 */ /* 0x000fe40000011616 */
[----:B------:R-:W-:Y:S01]  /*64f0*/  SEL R3, R178, R23, !P0 ;  /* 0x00000017b2037207 */ /* 0x000fe20004000000 */
[----:B------:R-:W-:Y:S01]  /*6500*/  IMAD.HI.U32 R23, R75, R71, RZ ;  /* 0x000000474b177227 */ /* 0x000fe200078e00ff */
[----:B------:R-:W-:Y:S02]  /*6510*/  SEL R7, R177, R22, !P3 ;  /* 0x00000016b1077207 */ /* 0x000fe40005800000 */
[----:B------:R-:W-:Y:S01]  /*6520*/  SHF.R.U32.HI R26, RZ, R169, R26 ;  /* 0x000000a9ff1a7219 */ /* 0x000fe2000001161a */
[-C--:B------:R-:W-:Y:S04]  /*6530*/  IMAD.HI.U32 R22, R3, R68.reuse, RZ ;  /* 0x0000004403167227 */ /* 0x080fe800078e00ff */
[----:B------:R-:W-:Y:S01]  /*6540*/  IMAD.HI.U32 R24, R7, R68, RZ ;  /* 0x0000004407187227 */ /* 0x000fe200078e00ff */
[-C--:B------:R-:W-:Y:S02]  /*6550*/  @P2 SHF.R.U32.HI R3, RZ, R69.reuse, R22 ;  /* 0x00000045ff032219 */ /* 0x080fe40000011616 */
[----:B------:R-:W-:Y:S02]  /*6560*/  SHF.R.U32.HI R22, RZ, R174, R23 ;  /* 0x000000aeff167219 */ /* 0x000fe40000011617 */
[----:B------:R-:W-:Y:S01]  /*6570*/  @P2 SHF.R.U32.HI R7, RZ, R69, R24 ;  /* 0x00000045ff072219 */ /* 0x000fe20000011618 */
[C---:B------:R-:W-:Y:S01]  /*6580*/  IMAD R2, R72.reuse, R3, RZ ;  /* 0x0000000348027224 */ /* 0x040fe200078e02ff */
[----:B------:R-:W-:Y:S02]  /*6590*/  SEL R5, R75, R22, !P0 ;  /* 0x000000164b057207 */ /* 0x000fe40004000000 */
[----:B------:R-:W-:Y:S01]  /*65a0*/  SEL R3, R77, R26, !P3 ;  /* 0x0000001a4d037207 */ /* 0x000fe20005800000 */
[----:B------:R-:W-:Y:S01]  /*65b0*/  IMAD R4, R72, R7, RZ ;  /* 0x0000000748047224 */ /* 0x000fe200078e02ff */
[C---:B------:R-:W-:Y:S01]  /*65c0*/  ISETP.GE.AND P0, PT, R5.reuse, R2, PT ;  /* 0x000000020500720c */ /* 0x040fe20003f06270 */
[----:B------:R-:W-:Y:S03]  /*65d0*/  IMAD.HI.U32 R6, R5, R68, RZ ;  /* 0x0000004405067227 */ /* 0x000fe600078e00ff */
[----:B------:R-:W-:Y:S01]  /*65e0*/  ISETP.GE.OR P0, PT, R3, R4, P0 ;  /* 0x000000040300720c */ /* 0x000fe20000706670 */
[----:B------:R-:W-:Y:S01]  /*65f0*/  IMAD.MOV R4, RZ, RZ, -R3 ;  /* 0x000000ffff047224 */ /* 0x000fe200078e0a03 */
[-C--:B------:R-:W-:Y:S03]  /*6600*/  SHF.R.U32.HI R6, RZ, R69.reuse, R6 ;  /* 0x00000045ff067219 */ /* 0x080fe60000011606 */
[----:B------:R-:W-:Y:S01]  /*6610*/  IMAD R77, R74, R4, R77 ;  /* 0x000000044a4d7224 */ /* 0x000fe200078e024d */
[----:B------:R-:W-:Y:S05]  /*6620*/  SEL R15, R5, R6, !P2 ;  /* 0x00000006050f7207 */ /* 0x000fea0005000000 */
[----:B------:R-:W-:Y:S02]  /*6630*/  IMAD.MOV R6, RZ, RZ, -R15 ;  /* 0x000000ffff067224 */ /* 0x000fe400078e0a0f */
[C---:B------:R-:W-:Y:S04]  /*6640*/  @!P0 IMAD.HI.U32 R2, R3.reuse, R68, RZ ;  /* 0x0000004403028227 */ /* 0x040fe800078e00ff */
[----:B------:R-:W-:Y:S01]  /*6650*/  IMAD R6, R72, R6, R5 ;  /* 0x0000000648067224 */ /* 0x000fe200078e0205 */
[----:B------:R-:W-:Y:S04]  /*6660*/  @!P0 SHF.R.U32.HI R2, RZ, R69, R2 ;  /* 0x00000045ff028219 */ /* 0x000fe80000011602 */
[----:B------:R-:W-:Y:S02]  /*6670*/  @!P0 SEL R0, R3, R2, !P2 ;  /* 0x0000000203008207 */ /* 0x000fe40005000000 */
[----:B------:R-:W-:Y:S02]  /*6680*/  IADD3 R2, PT, PT, -R5, RZ, RZ ;  /* 0x000000ff05027210 */ /* 0x000fe40007ffe1ff */
[----:B------:R-:W-:Y:S01]  /*6690*/  @!P0 IADD3 R8, PT, PT, R15, -R0, RZ ;  /* 0x800000000f088210 */ /* 0x000fe20007ffe0ff */
[----:B------:R-:W-:Y:S02]  /*66a0*/  @!P0 IMAD R0, R7, R6, R0 ;  /* 0x0000000607008224 */ /* 0x000fe400078e0200 */
[----:B------:R-:W-:Y:S02]  /*66b0*/  IMAD R75, R70, R2, R75 ;  /* 0x00000002464b7224 */ /* 0x000fe400078e024b */
[----:B------:R-:W-:Y:S02]  /*66c0*/  @!P0 IMAD R5, R8, R72, R3 ;  /* 0x0000004808058224 */ /* 0x000fe400078e0203 */
[----:B------:R-:W-:Y:S04]  /*66d0*/  @!P0 IMAD.MOV.U32 R3, RZ, RZ, R0 ;  /* 0x000000ffff038224 */ /* 0x000fe800078e0000 */
[----:B------:R-:W-:Y:S02]  /*66e0*/  IMAD R77, R3, R74, R77 ;  /* 0x0000004a034d7224 */ /* 0x000fe400078e024d */
[----:B------:R-:W-:Y:S07]  /*66f0*/  IMAD R75, R5, R70, R75 ;  /* 0x00000046054b7224 */ /* 0x000fee00078e024b */
.L_x_127:
[----:B-1----:R-:W-:Y:S01]  /*6700*/  @!P1 ISETP.NE.AND P0, PT, R10, 0x1, PT ;  /* 0x000000010a00980c */ /* 0x002fe20003f05270 */
[----:B------:R-:W-:Y:S01]  /*6710*/  @!P1 IMAD.HI.U32 R0, R77, R12, RZ ;  /* 0x0000000c4d009227 */ /* 0x000fe200078e00ff */
[----:B------:R-:W-:Y:S01]  /*6720*/  @!P1 ISETP.NE.AND P2, PT, R9, 0x1, PT ;  /* 0x000000010900980c */ /* 0x000fe20003f45270 */
[----:B------:R-:W-:Y:S01]  /*6730*/  ULOP3.LUT UP0, URZ, UR48, 0x1b0, URZ, 0xc0, !UPT ;  /* 0x000001b030ff7892 */ /* 0x000fe2000f80c0ff */
[----:B------:R-:W-:Y:S01]  /*6740*/  R2UR UR42, R21 ;  /* 0x00000000152a72ca */ /* 0x000fe200000e0000 */
[----:B------:R-:W-:Y:S01]  /*6750*/  @!P1 IMAD.HI.U32 R3, R75, R11, RZ ;  /* 0x0000000b4b039227 */ /* 0x000fe200078e00ff */
[----:B------:R-:W-:Y:S02]  /*6760*/  @!P1 SHF.R.U32.HI R0, RZ, R13, R0 ;  /* 0x0000000dff009219 */ /* 0x000fe40000011600 */
[----:B------:R-:W-:Y:S01]  /*6770*/  R2UR UR41, R20 ;  /* 0x00000000142972ca */ /* 0x000fe200000e0000 */
[----:B------:R-:W-:Y:S01]  /*6780*/  VIADD R196, R196, 0x1 ;  /* 0x00000001c4c47836 */ /* 0x000fe20000000000 */
[----:B------:R-:W-:Y:S02]  /*6790*/  @!P1 SHF.R.U32.HI R2, RZ, R14, R3 ;  /* 0x0000000eff029219 */ /* 0x000fe40000011603 */
[----:B------:R-:W-:Y:S02]  /*67a0*/  @!P1 SEL R3, R77, R0, !P2 ;  /* 0x000000004d039207 */ /* 0x000fe40005000000 */
[----:B------:R-:W-:Y:S02]  /*67b0*/  @!P1 SEL R2, R75, R2, !P0 ;  /* 0x000000024b029207 */ /* 0x000fe40004000000 */
[----:B------:R-:W-:Y:S01]  /*67c0*/  @P4 SHF.R.U32.HI R179, RZ, 0x10, R17 ;  /* 0x00000010ffb34819 */ /* 0x000fe20000011611 */
[----:B------:R-:W-:Y:S02]  /*67d0*/  USHF.L.U32 UR42, UR42, 0x7, URZ ;  /* 0x000000072a2a7899 */ /* 0x000fe400080006ff */
[----:B------:R-:W-:Y:S02]  /*67e0*/  @!P1 IMAD.IADD R0, R2, 0x1, -R3 ;  /* 0x0000000102009824 */ /* 0x000fe400078e0a03 */
[----:B------:R-:W-:Y:S01]  /*67f0*/  @!P1 IMAD.IADD R2, R3, 0x1, -R2 ;  /* 0x0000000103029824 */ /* 0x000fe200078e0a02 */
[----:B------:R-:W-:Y:S01]  /*6800*/  USHF.L.U32 UR41, UR41, 0x7, URZ ;  /* 0x0000000729297899 */ /* 0x000fe200080006ff */
[----:B------:R-:W-:Y:S02]  /*6810*/  @!P1 IMAD R77, R0, R9, R77 ;  /* 0x00000009004d9224 */ /* 0x000fe400078e024d */
[----:B------:R-:W-:Y:S01]  /*6820*/  @!P1 IMAD R75, R2, R10, R75 ;  /* 0x0000000a024b9224 */ /* 0x000fe200078e024b */
[----:B------:R-:W-:Y:S08]  /*6830*/  BRA.U !UP0, `(.L_x_128) ;  /* 0x0000000108407547 */ /* 0x000ff0000b800000 */
[----:B------:R-:W1:Y:S01]  /*6840*/  LDCU.64 UR8, c[0x4][0x80] ;  /* 0x01001000ff0877ac */ /* 0x000e620008000a00 */
[----:B------:R-:W-:Y:S01]  /*6850*/  MOV R3, 0x0 ;  /* 0x0000000000037802 */ /* 0x000fe20000000f00 */
[----:B------:R-:W-:Y:S02]  /*6860*/  HFMA2 R12, -RZ, RZ, 0, 5.9604644775390625e-08 ;  /* 0x00000001ff0c7431 */ /* 0x000fe400000001ff */
[----:B------:R-:W-:Y:S02]  /*6870*/  IMAD.MOV.U32 R8, RZ, RZ, 0x70 ;  /* 0x00000070ff087424 */ /* 0x000fe400078e00ff */
[----:B------:R-:W-:Y:S01]  /*6880*/  IMAD.MOV.U32 R13, RZ, RZ, RZ ;  /* 0x000000ffff0d7224 */ /* 0x000fe200078e00ff */
[----:B------:R-:W2:Y:S01]  /*6890*/  LDCU.64 UR6, c[0x4][0x88] ;  /* 0x01001100ff0677ac */ /* 0x000ea20008000a00 */
[----:B------:R-:W3:Y:S01]  /*68a0*/  LDC.64 R2, c[0x4][R3] ;  /* 0x0100000003027b82 */ /* 0x000ee20000000a00 */
[----:B------:R-:W4:Y:S01]  /*68b0*/  LDCU.64 UR4, c[0x4][0x8] ;  /* 0x01000100ff0477ac */ /* 0x000f220008000a00 */
[----:B-1----:R-:W-:Y:S01]  /*68c0*/  MOV R5, UR9 ;  /* 0x0000000900057c02 */ /* 0x002fe20008000f00 */
[----:B------:R-:W-:Y:S01]  /*68d0*/  IMAD.U32 R4, RZ, RZ, UR8 ;  /* 0x00000008ff047e24 */ /* 0x000fe2000f8e00ff */
[----:B--2---:R-:W-:Y:S01]  /*68e0*/  MOV R7, UR7 ;  /* 0x0000000700077c02 */ /* 0x004fe20008000f00 */
[----:B------:R-:W-:Y:S01]  /*68f0*/  IMAD.U32 R6, RZ, RZ, UR6 ;  /* 0x00000006ff067e24 */ /* 0x000fe2000f8e00ff */
[----:B----4-:R-:W-:Y:S01]  /*6900*/  MOV R11, UR5 ;  /* 0x00000005000b7c02 */ /* 0x010fe20008000f00 */
[----:B------:R-:W-:Y:S02]  /*6910*/  IMAD.U32 R10, RZ, RZ, UR4 ;  /* 0x00000004ff0a7e24 */ /* 0x000fe4000f8e00ff */
[----:B------:R-:W-:Y:S07]  /*6920*/  LEPC R20, `(.L_x_128) ;  /* 0x000000001014794e */ /* 0x000fee0000000000 */
[----:B---3-5:R-:W-:Y:S05]  /*6930*/  CALL.ABS.NOINC R2 ;  /* 0x0000000002007343 */ /* 0x028fea0003c00000 */
.L_x_128:
[----:B------:R-:W-:Y:S01]  /*6940*/  LOP3.LUT P0, RZ, R192, 0x1b0, RZ, 0xc0, !PT ;  /* 0x000001b0c0ff7812 */ /* 0x000fe2000780c0ff */
[----:B------:R-:W-:Y:S11]  /*6950*/  BSSY.RECONVERGENT B6, `(.L_x_129) ;  /* 0x0000013000067945 */ /* 0x000ff60003800200 */
[----:B------:R-:W-:Y:S01]  /*6960*/  @!UPT UIADD3 URZ, UPT, UPT, URZ, URZ, URZ ;  /* 0x000000fffffff290 */ /* 0x000fe2000fffe0ff */
[----:B------:R-:W-:Y:S05]  /*6970*/  @!P0 BRA `(.L_x_130) ;  /* 0x0000000000408947 */ /* 0x000fea0003800000 */
        /* <DEDUP_REMOVED lines=16> */
.L_x_130:
[----:B------:R-:W-:Y:S05]  /*6a80*/  BSYNC.RECONVERGENT B6 ;  /* 0x0000000000067941 */ /* 0x000fea0003800200 */
.L_x_129:
[----:B------:R-:W-:Y:S01]  /*6a90*/  ISETP.NE.U32.AND P4, PT, R166, RZ, PT ;  /* 0x000000ffa600720c */ /* 0x000fe20003f85070 */
[----:B------:R-:W-:Y:S01]  /*6aa0*/  UISETP.NE.AND UP2, UPT, UR50, URZ, UPT ;  /* 0x000000ff3200728c */ /* 0x000fe2000bf45270 */
[----:B------:R-:W-:Y:S01]  /*6ab0*/  ISETP.NE.U32.AND P2, PT, RZ, UR38, PT ;  /* 0x00000026ff007c0c */ /* 0x000fe2000bf45070 */
[----:B------:R-:W-:Y:S01]  /*6ac0*/  UISETP.NE.U32.AND UP1, UPT, UR44, URZ, UPT ;  /* 0x000000ff2c00728c */ /* 0x000fe2000bf25070 */
[----:B------:R-:W-:Y:S01]  /*6ad0*/  ISETP.NE.AND.EX P4, PT, R167, RZ, PT, P4 ;  /* 0x000000ffa700720c */ /* 0x000fe20003f85340 */
[----:B------:R-:W-:Y:S01]  /*6ae0*/  UPLOP3.LUT UP0, UPT, UPT, UPT, UPT, 0x40, 0x4 ;  /* 0x000000000004789c */ /* 0x000fe20003f0e870 */
[----:B------:R-:W-:Y:S01]  /*6af0*/  ISETP.NE.AND.EX P2, PT, RZ, UR39, PT, P2 ;  /* 0x00000027ff007c0c */ /* 0x000fe2000bf45320 */
[----:B------:R-:W-:Y:S01]  /*6b00*/  UISETP.NE.AND.EX UP1, UPT, UR45, URZ, UPT, UP1 ;  /* 0x000000ff2d00728c */ /* 0x000fe2000bf25310 */
[----:B------:R-:W-:Y:S04]  /*6b10*/  PLOP3.LUT P1, PT, PT, PT, UP2, 0x80, 0x8 ;  /* 0x000000000008781c */ /* 0x000fe80003f2f028 */
[----:B------:R-:W-:Y:S06]  /*6b20*/  @UP2 UPLOP3.LUT UP0, UPT, UPT, UPT, UP1, 0x80, 0x8 ;  /* 0x000000000008289c */ /* 0x000fec0003f0f010 */
[----:B------:R-:W-:Y:S01]  /*6b30*/  PLOP3.LUT P0, PT, PT, PT, UP0, 0x80, 0x8 ;  /* 0x000000000008781c */ /* 0x000fe20003f0f008 */
[----:B------:R-:W-:Y:S01]  /*6b40*/  @!UPT UIADD3 URZ, UPT, UPT, URZ, URZ, URZ ;  /* 0x000000fffffff290 */ /* 0x000fe2000fffe0ff */
[----:B------:R-:W-:Y:S11]  /*6b50*/  BRA.U !UP1, `(.L_x_131) ;  /* 0x0000000109387547 */ /* 0x000ff6000b800000 */
[----:B------:R-:W-:Y:S01]  /*6b60*/  UISETP.NE.U32.AND UP0, UPT, UR38, URZ, UPT ;  /* 0x000000ff2600728c */ /* 0x000fe2000bf05070 */
[----:B------:R-:W-:Y:S02]  /*6b70*/  HFMA2 R0, -RZ, RZ, 0, 5.9604644775390625e-08 ;  /* 0x00000001ff007431 */ /* 0x000fe400000001ff */
[----:B------:R-:W-:Y:S01]  /*6b80*/  IMAD.MOV.U32 R171, RZ, RZ, 0x1 ;  /* 0x00000001ffab7424 */ /* 0x000fe200078e00ff */
[----:B------:R-:W-:Y:S06]  /*6b90*/  UISETP.NE.AND.EX UP0, UPT, UR39, URZ, UPT, UP0 ;  /* 0x000000ff2700728c */ /* 0x000fec000bf05300 */
[----:B------:R-:W-:Y:S05]  /*6ba0*/  PLOP3.LUT P3, PT, PT, PT, UP0, 0x80, 0x8 ;  /* 0x000000000008781c */ /* 0x000fea0003f6f008 */
[----:B------:R-:W1:Y:S01]  /*6bb0*/  @UP0 LDCU.64 UR6, c[0x0][0x888] ;  /* 0x00011100ff0607ac */ /* 0x000e620008000a00 */
[----:B------:R-:W-:Y:S07]  /*6bc0*/  @UP0 UIMAD UR4, UR36, UR44, URZ ;  /* 0x0000002c240402a4 */ /* 0x000fee000f8e02ff */
[----:B------:R-:W-:Y:S01]  /*6bd0*/  @!P3 PRMT R171, R0, 0x7610, R171 ;  /* 0x0000761000abb816 */ /* 0x000fe200000000ab */
[----:B-1----:R-:W-:Y:S03]  /*6be0*/  @UP0 UIMAD.WIDE UR6, UR4, 0x4, UR6 ;  /* 0x00000004040608a5 */ /* 0x002fe6000f8e0206 */
[----:B------:R-:W1:Y:S03]  /*6bf0*/  @!UP0 LDCU UR4, c[0x0][0x880] ;  /* 0x00011000ff0487ac */ /* 0x000e660008000800 */
[----:B------:R-:W-:Y:S01]  /*6c00*/  IMAD.U32 R2, RZ, RZ, UR6 ;  /* 0x00000006ff027e24 */ /* 0x000fe2000f8e00ff */
[----:B------:R-:W-:Y:S05]  /*6c10*/  MOV R3, UR7 ;  /* 0x0000000700037c02 */ /* 0x000fea0008000f00 */
[----:B-----5:R2:W5:Y:S02]  /*6c20*/  @P3 LDG.E R81, desc[UR46][R2.64] ;  /* 0x0000002e02513981 */ /* 0x020564000c1e1900 */
[----:B-12---:R-:W-:Y:S02]  /*6c30*/  @!P3 IMAD.U32 R81, RZ, RZ, UR4 ;  /* 0x00000004ff51be24 */ /* 0x006fe4000f8e00ff */
.L_x_131:
[----:B------:R-:W-:Y:S05]  /*6c40*/  @!P4 BRA `(.L_x_132) ;  /* 0x000000000020c947 */ /* 0x000fea0003800000 */
[----:B------:R-:W-:Y:S04]  /*6c50*/  ISETP.NE.U32.AND P3, PT, R164, RZ, PT ;  /* 0x000000ffa400720c */ /* 0x000fe80003f65070 */
[----:B------:R-:W-:Y:S11]  /*6c60*/  ISETP.NE.AND.EX P3, PT, R165, RZ, PT, P3 ;  /* 0x000000ffa500720c */ /* 0x000ff60003f65330 */
[----:B------:R-:W-:Y:S02]  /*6c70*/  @!UPT UIADD3 URZ, UPT, UPT, URZ, URZ, URZ ;  /* 0x000000fffffff290 */ /* 0x000fe4000fffe0ff */
[----:B------:R-:W1:Y:S01]  /*6c80*/  @P3 LDC.64 R2, c[0x0][0x8a8] ;  /* 0x00022a00ff023b82 */ /* 0x000e620000000a00 */
[----:B------:R-:W-:Y:S04]  /*6c90*/  @P3 IMAD R0, R166, UR36, RZ ;  /* 0x00000024a6003c24 */ /* 0x000fe8000f8e02ff */
[----:B-1----:R-:W-:Y:S05]  /*6ca0*/  @P3 IMAD.WIDE R2, R0, 0x4, R2 ;  /* 0x0000000400023825 */ /* 0x002fea00078e0202 */
[----:B-----5:R1:W5:Y:S02]  /*6cb0*/  @P3 LDG.E R78, desc[UR46][R2.64] ;  /* 0x0000002e024e3981 */ /* 0x020364000c1e1900 */
[----:B-1----:R-:W2:Y:S02]  /*6cc0*/  @!P3 LDC R78, c[0x0][0x8a0] ;  /* 0x00022800ff4ebb82 */ /* 0x002ea40000000800 */
.L_x_132:
[----:B-----5:R-:W-:Y:S01]  /*6cd0*/  FSETP.NEU.AND P4, PT, R81, RZ, PT ;  /* 0x000000ff5100720b */ /* 0x020fe20003f8d000 */
[----:B------:R-:W-:Y:S01]  /*6ce0*/  BSSY B1, `(.L_x_133) ;  /* 0x0000047000017945 */ /* 0x000fe20003800000 */
[----:B------:R-:W-:Y:S01]  /*6cf0*/  SEL R5, RZ, 0xffffffff, P2 ;  /* 0xffffffffff057807 */ /* 0x000fe20001000000 */
[----:B------:R-:W-:Y:S01]  /*6d00*/  IMAD.MOV.U32 R208, RZ, RZ, 0x1 ;  /* 0x00000001ffd07424 */ /* 0x000fe200078e00ff */
[----:B------:R-:W-:Y:S01]  /*6d10*/  LOP3.LUT P3, RZ, R171, 0xff, RZ, 0xc0, !PT ;  /* 0x000000ffabff7812 */ /* 0x000fe2000786c0ff */
[C---:B------:R-:W-:Y:S01]  /*6d20*/  IMAD R80, R76.reuse, 0x80, R79 ;  /* 0x000000804c507824 */ /* 0x040fe200078e024f */
[----:B------:R-:W-:Y:S02]  /*6d30*/  @P1 SEL R0, RZ, 0xffffffff, P4 ;  /* 0xffffffffff001807 */ /* 0x000fe40002000000 */
[----:B------:R-:W-:Y:S02]  /*6d40*/  CS2R R162, SRZ ;  /* 0x0000000000a27805 */ /* 0x000fe4000001ff00 */
[----:B------:R-:W-:Y:S02]  /*6d50*/  LEA R3, R181, UR49, 0x3 ;  /* 0x00000031b5037c11 */ /* 0x000fe4000f8e18ff */
[----:B------:R-:W-:Y:S02]  /*6d60*/  CS2R R160, SRZ ;  /* 0x0000000000a07805 */ /* 0x000fe4000001ff00 */
[----:B------:R-:W-:Y:S02]  /*6d70*/  @P0 SEL R0, R5, R0, !P3 ;  /* 0x0000000005000207 */ /* 0x000fe40005800000 */
[----:B------:R-:W-:Y:S02]  /*6d80*/  CS2R R158, SRZ ;  /* 0x00000000009e7805 */ /* 0x000fe4000001ff00 */
[----:B------:R-:W-:Y:S02]  /*6d90*/  LEA R195, R76, UR49, 0x3 ;  /* 0x000000314cc37c11 */ /* 0x000fe4000f8e18ff */
[----:B------:R-:W-:Y:S02]  /*6da0*/  CS2R R156, SRZ ;  /* 0x00000000009c7805 */ /* 0x000fe4000001ff00 */
[----:B------:R-:W-:Y:S02]  /*6db0*/  @P1 LOP3.LUT R0, R0, 0x1, RZ, 0xc0, !PT ;  /* 0x0000000100001812 */ /* 0x000fe400078ec0ff */
[----:B------:R-:W-:Y:S02]  /*6dc0*/  CS2R R154, SRZ ;  /* 0x00000000009a7805 */ /* 0x000fe4000001ff00 */
[----:B------:R-:W-:Y:S02]  /*6dd0*/  SHF.L.U32 R2, R183, 0x1f, RZ ;  /* 0x0000001fb7027819 */ /* 0x000fe400000006ff */
[----:B------:R-:W-:Y:S02]  /*6de0*/  CS2R R152, SRZ ;  /* 0x0000000000987805 */ /* 0x000fe4000001ff00 */
[----:B------:R-:W-:Y:S02]  /*6df0*/  ISETP.NE.U32.OR P6, PT, R0, 0x1, !P1 ;  /* 0x000000010000780c */ /* 0x000fe40004fc5470 */
[----:B------:R-:W-:Y:S02]  /*6e00*/  CS2R R150, SRZ ;  /* 0x0000000000967805 */ /* 0x000fe4000001ff00 */
[----:B------:R-:W-:Y:S02]  /*6e10*/  PLOP3.LUT P2, PT, PT, PT, UP1, 0x80, 0x8 ;  /* 0x000000000008781c */ /* 0x000fe40003f4f018 */
[----:B------:R-:W-:Y:S02]  /*6e20*/  CS2R R148, SRZ ;  /* 0x0000000000947805 */ /* 0x000fe4000001ff00 */
[----:B------:R-:W-:Y:S02]  /*6e30*/  SEL R0, RZ, 0xffffffff, P4 ;  /* 0xffffffffff007807 */ /* 0x000fe40002000000 */
[----:B------:R-:W-:Y:S03]  /*6e40*/  P2R R184, PR, RZ, 0x40 ;  /* 0x00000040ffb87803 */ /* 0x000fe60000000000 */
[----:B------:R-:W-:Y:S04]  /*6e50*/  @P6 SHF.L.U32 R4, R180, 0x1f, RZ ;  /* 0x0000001fb4046819 */ /* 0x000fe800000006ff */
[----:B------:R-:W-:Y:S01]  /*6e60*/  @P2 SEL R0, R5, R0, !P3 ;  /* 0x0000000005002207 */ /* 0x000fe20005800000 */
[----:B------:R-:W1:Y:S03]  /*6e70*/  @P6 SYNCS.PHASECHK.TRANS64.TRYWAIT P1, [R3+URZ+0x200], R4 ;  /* 0x00020004030065a7 */ /* 0x000e6600080211ff */
[----:B------:R-:W-:Y:S04]  /*6e80*/  LOP3.LUT R0, R0, 0x1, RZ, 0xc0, !PT ;  /* 0x0000000100007812 */ /* 0x000fe800078ec0ff */
[----:B------:R-:W-:Y:S04]  /*6e90*/  ISETP.NE.U32.AND P5, PT, R0, 0x1, PT ;  /* 0x000000010000780c */ /* 0x000fe80003fa5070 */
[----:B------:R-:W-:Y:S01]  /*6ea0*/  P2R R209, PR, RZ, 0x20 ;  /* 0x00000020ffd17803 */ /* 0x000fe20000000000 */
[----:B------:R3:W4:Y:S01]  /*6eb0*/  SYNCS.PHASECHK.TRANS64.TRYWAIT P0, [R195+URZ+0x250], R2 ;  /* 0x00025002c30075a7 */ /* 0x00072200080011ff */
[----:B-1----:R-:W-:Y:S01]  /*6ec0*/  @P6 SEL R208, RZ, 0x1, !P1 ;  /* 0x00000001ffd06807 */ /* 0x002fe20004800000 */
[----:B---3--:R-:W-:Y:S06]  /*6ed0*/  @!P6 BRA `(.L_x_134) ;  /* 0x00000000009ce947 */ /* 0x008fec0003800000 */
[----:B------:R-:W-:Y:S01]  /*6ee0*/  @P5 IMAD R6, R181, 0x2000, R190 ;  /* 0x00002000b5065824 */ /* 0x000fe200078e02be */
[----:B------:R-:W-:Y:S01]  /*6ef0*/  ISETP.NE.AND P1, PT, R208, RZ, PT ;  /* 0x000000ffd000720c */ /* 0x000fe20003f25270 */
[----:B------:R-:W-:Y:S01]  /*6f00*/  BSSY B0, `(.L_x_135) ;  /* 0x0000010000007945 */ /* 0x000fe20003800000 */
[----:B------:R-:W-:Y:S01]  /*6f10*/  CS2R R150, SRZ ;  /* 0x0000000000967805 */ /* 0x000fe2000001ff00 */
[--C-:B------:R-:W-:Y:S01]  /*6f20*/  @P5 IMAD R7, R191, -0x10, R6.reuse ;  /* 0xfffffff0bf075824 */ /* 0x100fe200078e0206 */
[----:B------:R-:W-:Y:S01]  /*6f30*/  CS2R R148, SRZ ;  /* 0x0000000000947805 */ /* 0x000fe2000001ff00 */
[----:B------:R-:W-:Y:S01]  /*6f40*/  @P5 IMAD R5, R189, -0x10, R6 ;  /* 0xfffffff0bd055824 */ /* 0x000fe200078e0206 */
[----:B------:R-:W-:Y:S01]  /*6f50*/  CS2R R158, SRZ ;  /* 0x00000000009e7805 */ /* 0x000fe2000001ff00 */
[----:B------:R-:W-:Y:S01]  /*6f60*/  @P5 IMAD R4, R188, 0x10, R7 ;  /* 0x00000010bc045824 */ /* 0x000fe200078e0207 */
[----:B------:R-:W-:Y:S02]  /*6f70*/  CS2R R156, SRZ ;  /* 0x00000000009c7805 */ /* 0x000fe4000001ff00 */
[----:B------:R-:W-:Y:S02]  /*6f80*/  CS2R R154, SRZ ;  /* 0x00000000009a7805 */ /* 0x000fe4000001ff00 */
[----:B------:R-:W-:Y:S02]  /*6f90*/  CS2R R152, SRZ ;  /* 0x0000000000987805 */ /* 0x000fe4000001ff00 */
[----:B------:R-:W-:Y:S02]  /*6fa0*/  CS2R R162, SRZ ;  /* 0x0000000000a27805 */ /* 0x000fe4000001ff00 */
[----:B------:R-:W-:Y:S01]  /*6fb0*/  CS2R R160, SRZ ;  /* 0x0000000000a07805 */ /* 0x000fe2000001ff00 */
[----:B------:R-:W-:Y:S06]  /*6fc0*/  @P1 BRA `(.L_x_136) ;  /* 0x00000000000c1947 */ /* 0x000fec0003800000 */
[----:B------:R-:W-:Y:S04]  /*6fd0*/  SHF.L.U32 R0, R180, 0x1f, RZ ;  /* 0x0000001fb4007819 */ /* 0x000fe800000006ff */
[----:B------:R-:W1:Y:S02]  /*6fe0*/  SYNCS.PHASECHK.TRANS64.TRYWAIT P1, [R3+URZ+0x200], R0 ;  /* 0x00020000030075a7 */ /* 0x000e6400080211ff */
[----:B-1----:R-:W-:Y:S05]  /*6ff0*/  @!P1 BRA `(.L_x_137) ;  /* 0x00000040000c9947 */ /* 0x002fea0003800000 */
.L_x_136:
[----:B------:R-:W-:Y:S05]  /*7000*/  BSYNC B0 ;  /* 0x0000000000007941 */ /* 0x000fea0003800000 */
.L_x_135:
[----:B------:R-:W-:Y:S01]  /*7010*/  ISETP.NE.AND P1, PT, R209, RZ, PT ;  /* 0x000000ffd100720c */ /* 0x000fe20003f25270 */
[----:B-1----:R-:W-:Y:S02]  /*7020*/  VIADD R3, R3, 0x210 ;  /* 0x0000021003037836 */ /* 0x002fe40000000000 */
[----:B------:R-:W-:Y:S02]  /*7030*/  IMAD.U32 R0, RZ, RZ, UR37 ;  /* 0x00000025ff007e24 */ /* 0x000fe4000f8e00ff */
[----:B------:R-:W-:Y:S03]  /*7040*/  VIADD R181, R181, 0x1 ;  /* 0x00000001b5b57836 */ /* 0x000fe60000000000 */
[----:B------:R-:W-:Y:S05]  /*7050*/  PRMT R0, R0, 0x654, R3 ;  /* 0x0000065400007816 */ /* 0x000fea0000000003 */
[----:B------:R1:W3:Y:S04]  /*7060*/  @P1 LDS.128 R148, [R6] ;  /* 0x0000000006941984 */ /* 0x0002e80000000c00 */
[----:B------:R1:W1:Y:S04]  /*7070*/  @P1 LDS.128 R156, [R5+0x20] ;  /* 0x00002000059c1984 */ /* 0x0002680000000c00 */
[----:B------:R1:W1:Y:S04]  /*7080*/  @P1 LDS.128 R152, [R7+0x10] ;  /* 0x0000100007981984 */ /* 0x0002680000000c00 */
[----:B------:R1:W1:Y:S01]  /*7090*/  @P1 LDS.128 R160, [R4+0x10] ;  /* 0x0000100004a01984 */ /* 0x0002620000000c00 */
[C---:B------:R-:W-:Y:S01]  /*70a0*/  ISETP.NE.AND P1, PT, R181.reuse, 0x2, PT ;  /* 0x00000002b500780c */ /* 0x040fe20003f25270 */
[----:B------:R-:W-:Y:S01]  /*70b0*/  @!PT LDS RZ, [RZ] ;  /* 0x00000000fffff984 */ /* 0x000fe20000000800 */
[----:B------:R-:W-:Y:S01]  /*70c0*/  @!PT LDS RZ, [RZ] ;  /* 0x00000000fffff984 */ /* 0x000fe20000000800 */
[----:B------:R-:W-:Y:S01]  /*70d0*/  @!PT LDS RZ, [RZ] ;  /* 0x00000000fffff984 */ /* 0x000fe20000000800 */
[----:B------:R-:W-:Y:S01]  /*70e0*/  @!PT LDS RZ, [RZ] ;  /* 0x00000000fffff984 */ /* 0x000fe20000000800 */
[----:B------:R5:W-:Y:S06]  /*70f0*/  MEMBAR.ALL.CTA ;  /* 0x0000000000007992 */ /* 0x000bec0000008000 */
[----:B-----5:R-:W5:Y:S01]  /*7100*/  FENCE.VIEW.ASYNC.S ;  /* 0x00000000000073c6 */ /* 0x020f620000000000 */
[----:B------:R-:W-:Y:S02]  /*7110*/  SEL R3, RZ, 0x1, P1 ;  /* 0x00000001ff037807 */ /* 0x000fe40000800000 */
[----:B------:R-:W-:Y:S02]  /*7120*/  SEL R181, R181, RZ, P1 ;  /* 0x000000ffb5b57207 */ /* 0x000fe40000800000 */
[----:B------:R-:W-:Y:S01]  /*7130*/  LOP3.LUT R180, R180, R3, RZ, 0x3c, !PT ;  /* 0x00000003b4b47212 */ /* 0x000fe200078e3cff */
[----:B-----5:R1:W-:Y:S06]  /*7140*/  SYNCS.ARRIVE.TRANS64.RED.A1T0 RZ, [R0+URZ], RZ ;  /* 0x000000ff00ff79a7 */ /* 0x0203ec00081004ff */
.L_x_134:
[----:B------:R-:W-:Y:S05]  /*7150*/  BSYNC B1 ;  /* 0x0000000000017941 */ /* 0x000fea0003800000 */
.L_x_133:
[----:B-1----:R-:W-:Y:S04]  /*7160*/  SHF.R.U32.HI R0, RZ, 0x15, R80 ;  /* 0x00000015ff007819 */ /* 0x002fe80000011650 */
[----:B------:R-:W-:Y:S01]  /*7170*/  LOP3.LUT P1, RZ, R0, 0x3, R173, 0x48, !PT ;  /* 0x0000000300ff7812 */ /* 0x000fe200078248ad */
[----:B------:R-:W-:Y:S01]  /*7180*/  @!UPT UIADD3 URZ, UPT, UPT, URZ, URZ, URZ ;  /* 0x000000fffffff290 */ /* 0x000fe2000fffe0ff */
[----:B----4-:R-:W-:Y:S11]  /*7190*/  @P0 BRA `(.L_x_138) ;  /* 0x0000000000080947 */ /* 0x010ff60003800000 */
[----:B------:R-:W1:Y:S02]  /*71a0*/  SYNCS.PHASECHK.TRANS64.TRYWAIT P0, [R195+URZ+0x250], R2 ;  /* 0x00025002c30075a7 */ /* 0x000e6400080011ff */
[----:B-1----:R-:W-:Y:S05]  /*71b0*/  @!P0 BRA `(.L_x_139) ;  /* 0x0000003c00b08947 */ /* 0x002fea0003800000 */
.L_x_138:
[----:B------:R-:W-:Y:S04]  /*71c0*/  BSSY.RECONVERGENT B6, `(.L_x_140) ;  /* 0x0000012000067945 */ /* 0x000fe80003800200 */
[----:B------:R-:W-:Y:S05]  /*71d0*/  @!P1 BRA `(.L_x_141) ;  /* 0x0000000000409947 */ /* 0x000fea0003800000 */
[----:B------:R-:W4:Y:S01]  /*71e0*/  LDCU.64 UR8, c[0x4][0x70] ;  /* 0x01000e00ff0877ac */ /* 0x000f220008000a00 */
[----:B------:R-:W-:Y:S01]  /*71f0*/  MOV R3, 0x0 ;  /* 0x0000000000037802 */ /* 0x000fe20000000f00 */
[----:B------:R-:W-:Y:S02]  /*7200*/  HFMA2 R12, -RZ, RZ, 0, 5.9604644775390625e-08 ;  /* 0x00000001ff0c7431 */ /* 0x000fe400000001ff */
[----:B------:R-:W-:Y:S02]  /*7210*/  IMAD.MOV.U32 R8, RZ, RZ, 0x192 ;  /* 0x00000192ff087424 */ /* 0x000fe400078e00ff */
[----:B------:R-:W-:Y:S01]  /*7220*/  IMAD.MOV.U32 R13, RZ, RZ, RZ ;  /* 0x000000ffff0d7224 */ /* 0x000fe200078e00ff */
[----:B------:R-:W5:Y:S01]  /*7230*/  LDCU.64 UR6, c[0x4][0x78] ;  /* 0x01000f00ff0677ac */ /* 0x000f620008000a00 */
[----:B-1----:R-:W1:Y:S01]  /*7240*/  LDC.64 R2, c[0x4][R3] ;  /* 0x0100000003027b82 */ /* 0x002e620000000a00 */
[----:B------:R-:W2:Y:S01]  /*7250*/  LDCU.64 UR4, c[0x4][0x10] ;  /* 0x01000200ff0477ac */ /* 0x000ea20008000a00 */
[----:B----4-:R-:W-:Y:S01]  /*7260*/  MOV R5, UR9 ;  /* 0x0000000900057c02 */ /* 0x010fe20008000f00 */
[----:B------:R-:W-:Y:S01]  /*7270*/  IMAD.U32 R4, RZ, RZ, UR8 ;  /* 0x00000008ff047e24 */ /* 0x000fe2000f8e00ff */
[----:B-----5:R-:W-:Y:S01]  /*7280*/  MOV R7, UR7 ;  /* 0x0000000700077c02 */ /* 0x020fe20008000f00 */
[----:B------:R-:W-:Y:S01]  /*7290*/  IMAD.U32 R6, RZ, RZ, UR6 ;  /* 0x00000006ff067e24 */ /* 0x000fe2000f8e00ff */
[----:B--2---:R-:W-:Y:S01]  /*72a0*/  MOV R11, UR5 ;  /* 0x00000005000b7c02 */ /* 0x004fe20008000f00 */
[----:B------:R-:W-:Y:S02]  /*72b0*/  IMAD.U32 R10, RZ, RZ, UR4 ;  /* 0x00000004ff0a7e24 */ /* 0x000fe4000f8e00ff */
[----:B------:R-:W-:Y:S07]  /*72c0*/  LEPC R20, `(.L_x_141) ;  /* 0x000000001014794e */ /* 0x000fee0000000000 */
[----:B-1-3--:R-:W-:Y:S05]  /*72d0*/  CALL.ABS.NOINC R2 ;  /* 0x0000000002007343 */ /* 0x00afea0003c00000 */
.L_x_141:
[----:B------:R-:W-:Y:S05]  /*72e0*/  BSYNC.RECONVERGENT B6 ;  /* 0x0000000000067941 */ /* 0x000fea0003800200 */
.L_x_140:
[-C--:B---3--:R-:W-:Y:S01]  /*72f0*/  F2FP.F16.E5M2.UNPACK_B R83, R148.reuse ;  /* 0x00000094ff53723e */ /* 0x088fe200020004ff */
[----:B------:R-:W-:Y:S05]  /*7300*/  WARPSYNC.ALL ;  /* 0x0000000000007948 */ /* 0x000fea0003800000 */
[----:B------:R-:W-:Y:S01]  /*7310*/  R2UR UR4, R80 ;  /* 0x00000000500472ca */ /* 0x000fe200000e0000 */
[--C-:B------:R-:W-:Y:S01]  /*7320*/  HADD2.F32 R82, -RZ, R83.reuse.H0_H0 ;  /* 0x20000053ff527230 */ /* 0x100fe20000004100 */
[----:B------:R-:W-:Y:S01]  /*7330*/  F2FP.F16.E5M2.UNPACK_B R85, R148.H1 ;  /* 0x00000094ff55723e */ /* 0x000fe200030004ff */
[----:B------:R-:W-:Y:S01]  /*7340*/  HADD2.F32 R83, -RZ, R83.H1_H1 ;  /* 0x30000053ff537230 */ /* 0x000fe20000004100 */
[-C--:B------:R-:W-:Y:S01]  /*7350*/  F2FP.F16.E5M2.UNPACK_B R87, R149.reuse ;  /* 0x00000095ff57723e */ /* 0x080fe200020004ff */
[----:B------:R-:W-:Y:S01]  /*7360*/  BSSY.RECONVERGENT B0, `(.L_x_142) ;  /* 0x000011d000007945 */ /* 0x000fe20003800200 */
[----:B------:R-:W-:Y:S01]  /*7370*/  F2FP.F16.E5M2.UNPACK_B R89, R149.H1 ;  /* 0x00000095ff59723e */ /* 0x000fe200030004ff */
[----:B------:R-:W-:Y:S01]  /*7380*/  HADD2.F32 R84, -RZ, R85.H0_H0 ;  /* 0x20000055ff547230 */ /* 0x000fe20000004100 */
[-C--:B------:R-:W-:Y:S01]  /*7390*/  F2FP.F16.E5M2.UNPACK_B R91, R150.reuse ;  /* 0x00000096ff5b723e */ /* 0x080fe200020004ff */
[----:B------:R-:W-:Y:S01]  /*73a0*/  HADD2.F32 R88, -RZ, R87.H1_H1 ;  /* 0x30000057ff587230 */ /* 0x000fe20000004100 */
[----:B------:R-:W-:Y:S01]  /*73b0*/  F2FP.F16.E5M2.UNPACK_B R93, R150.H1 ;  /* 0x00000096ff5d723e */ /* 0x000fe200030004ff */
[----:B------:R-:W-:Y:S01]  /*73c0*/  HADD2.F32 R86, -RZ, R85.H1_H1 ;  /* 0x30000055ff567230 */ /* 0x000fe20000004100 */
[-C--:B------:R-:W-:Y:S01]  /*73d0*/  F2FP.F16.E5M2.UNPACK_B R95, R151.reuse ;  /* 0x00000097ff5f723e */ /* 0x080fe200020004ff */
[----:B------:R-:W2:Y:S01]  /*73e0*/  LDTM.x64 R4, tmem[UR4] ;  /* 0x00000004000479ee */ /* 0x000ea20008340000 */
[----:B------:R-:W-:Y:S01]  /*73f0*/  F2FP.F16.E5M2.UNPACK_B R97, R151.H1 ;  /* 0x00000097ff61723e */ /* 0x000fe200030004ff */
[----:B------:R-:W-:Y:S01]  /*7400*/  HADD2.F32 R85, -RZ, R87.H0_H0 ;  /* 0x20000057ff557230 */ /* 0x000fe20000004100 */
[-C--:B------:R-:W-:Y:S01]  /*7410*/  F2FP.F16.E5M2.UNPACK_B R99, R152.reuse ;  /* 0x00000098ff63723e */ /* 0x080fe200020004ff */
[----:B------:R-:W-:Y:S01]  /*7420*/  HADD2.F32 R87, -RZ, R89.H0_H0 ;  /* 0x20000059ff577230 */ /* 0x000fe20000004100 */
[----:B------:R-:W-:Y:S01]  /*7430*/  F2FP.F16.E5M2.UNPACK_B R101, R152.H1 ;  /* 0x00000098ff65723e */ /* 0x000fe200030004ff */
[----:B------:R-:W-:Y:S01]  /*7440*/  HADD2.F32 R92, -RZ, R91.H1_H1 ;  /* 0x3000005bff5c7230 */ /* 0x000fe20000004100 */
[----:B------:R-:W-:Y:S01]  /*7450*/  ISETP.NE.AND P6, PT, R184, RZ, PT ;  /* 0x000000ffb800720c */ /* 0x000fe20003fc5270 */
[----:B------:R-:W-:Y:S01]  /*7460*/  HADD2.F32 R96, -RZ, R95.H1_H1 ;  /* 0x3000005fff607230 */ /* 0x000fe20000004100 */
[----:B------:R-:W-:Y:S01]  /*7470*/  SHF.L.U32 R211, R176, 0x4, RZ ;  /* 0x00000004b0d37819 */ /* 0x000fe200000006ff */
[----:B------:R-:W-:Y:S01]  /*7480*/  HADD2.F32 R100, -RZ, R99.H1_H1 ;  /* 0x30000063ff647230 */ /* 0x000fe20000004100 */
[----:B------:R-:W-:Y:S01]  /*7490*/  SHF.L.U32 R217, R175, 0x4, RZ ;  /* 0x00000004afd97819 */ /* 0x000fe200000006ff */
[----:B------:R-:W-:Y:S01]  /*74a0*/  HADD2.F32 R90, -RZ, R89.H1_H1 ;  /* 0x30000059ff5a7230 */ /* 0x000fe20000004100 */
[C---:B------:R-:W-:Y:S01]  /*74b0*/  IADD3 R197, PT, PT, R190.reuse, R211, RZ ;  /* 0x000000d3bec57210 */ /* 0x040fe20007ffe0ff */
[----:B------:R-:W-:Y:S01]  /*74c0*/  HADD2.F32 R89, -RZ, R91.H0_H0 ;  /* 0x2000005bff597230 */ /* 0x000fe20000004100 */
[----:B------:R-:W-:Y:S01]  /*74d0*/  IADD3 R199, PT, PT, R190, R217, RZ ;  /* 0x000000d9bec77210 */ /* 0x000fe20007ffe0ff */
[--C-:B------:R-:W-:Y:S01]  /*74e0*/  HADD2.F32 R91, -RZ, R93.reuse.H0_H0 ;  /* 0x2000005dff5b7230 */ /* 0x100fe20000004100 */
[----:B------:R-:W-:Y:S01]  /*74f0*/  SHF.L.U32 R210, R188, 0x4, RZ ;  /* 0x00000004bcd27819 */ /* 0x000fe200000006ff */
[----:B------:R-:W-:Y:S01]  /*7500*/  HADD2.F32 R94, -RZ, R93.H1_H1 ;  /* 0x3000005dff5e7230 */ /* 0x000fe20000004100 */
[----:B------:R-:W-:Y:S01]  /*7510*/  F2FP.F16.E5M2.UNPACK_B R103, R153 ;  /* 0x00000099ff67723e */ /* 0x000fe200020004ff */
[----:B------:R-:W-:Y:S01]  /*7520*/  HADD2.F32 R93, -RZ, R95.H0_H0 ;  /* 0x2000005fff5d7230 */ /* 0x000fe20000004100 */
[----:B------:R-:W-:Y:S01]  /*7530*/  IADD3 R198, PT, PT, R210, R197, RZ ;  /* 0x000000c5d2c67210 */ /* 0x000fe20007ffe0ff */
[----:B------:R-:W-:Y:S01]  /*7540*/  HADD2.F32 R95, -RZ, R97.H0_H0 ;  /* 0x20000061ff5f7230 */ /* 0x000fe20000004100 */
[----:B------:R-:W-:Y:S01]  /*7550*/  F2FP.F16.E5M2.UNPACK_B R105, R153.H1 ;  /* 0x00000099ff69723e */ /* 0x000fe200030004ff */
[C---:B--2---:R-:W-:Y:S01]  /*7560*/  FMUL R0, R78.reuse, R4 ;  /* 0x000000044e007220 */ /* 0x044fe20000400000 */
[C---:B-1----:R-:W-:Y:S01]  /*7570*/  FMUL R2, R78.reuse, R5 ;  /* 0x000000054e027220 */ /* 0x042fe20000400000 */
[C---:B------:R-:W-:Y:S01]  /*7580*/  FMUL R4, R78.reuse, R8 ;  /* 0x000000084e047220 */ /* 0x040fe20000400000 */
[C---:B------:R-:W-:Y:S01]  /*7590*/  FMUL R5, R78.reuse, R9 ;  /* 0x000000094e057220 */ /* 0x040fe20000400000 */
[C---:B------:R-:W-:Y:S01]  /*75a0*/  FFMA R0, R81.reuse, R82, R0 ;  /* 0x0000005251007223 */ /* 0x040fe20000000000 */
[C---:B------:R-:W-:Y:S01]  /*75b0*/  FFMA R2, R81.reuse, R83, R2 ;  /* 0x0000005351027223 */ /* 0x040fe20000000002 */
[C---:B------:R-:W-:Y:S01]  /*75c0*/  FMUL R8, R78.reuse, R12 ;  /* 0x0000000c4e087220 */ /* 0x040fe20000400000 */
[C---:B------:R-:W-:Y:S01]  /*75d0*/  FMUL R9, R78.reuse, R13 ;  /* 0x0000000d4e097220 */ /* 0x040fe20000400000 */
[C---:B------:R-:W-:Y:S01]  /*75e0*/  FMUL R12, R78.reuse, R16 ;  /* 0x000000104e0c7220 */ /* 0x040fe20000400000 */
[C---:B------:R-:W-:Y:S01]  /*75f0*/  FMUL R13, R78.reuse, R17 ;  /* 0x000000114e0d7220 */ /* 0x040fe20000400000 */
[C---:B------:R-:W-:Y:S01]  /*7600*/  FMUL R16, R78.reuse, R20 ;  /* 0x000000144e107220 */ /* 0x040fe20000400000 */
[C---:B------:R-:W-:Y:S01]  /*7610*/  FMUL R17, R78.reuse, R21 ;  /* 0x000000154e117220 */ /* 0x040fe20000400000 */
[----:B------:R-:W-:Y:S02]  /*7620*/  HADD2.F32 R104, -RZ, R103.H1_H1 ;  /* 0x30000067ff687230 */ /* 0x000fe40000004100 */
[C---:B------:R-:W-:Y:S01]  /*7630*/  FMUL R20, R78.reuse, R24 ;  /* 0x000000184e147220 */ /* 0x040fe20000400000 */
[C---:B------:R-:W-:Y:S01]  /*7640*/  FMUL R21, R78.reuse, R25 ;  /* 0x000000194e157220 */ /* 0x040fe20000400000 */
[C---:B------:R-:W-:Y:S01]  /*7650*/  FMUL R24, R78.reuse, R28 ;  /* 0x0000001c4e187220 */ /* 0x040fe20000400000 */
[C---:B------:R-:W-:Y:S01]  /*7660*/  FMUL R25, R78.reuse, R29 ;  /* 0x0000001d4e197220 */ /* 0x040fe20000400000 */
[C---:B------:R-:W-:Y:S01]  /*7670*/  FMUL R28, R78.reuse, R32 ;  /* 0x000000204e1c7220 */ /* 0x040fe20000400000 */
[C---:B------:R-:W-:Y:S01]  /*7680*/  FMUL R29, R78.reuse, R33 ;  /* 0x000000214e1d7220 */ /* 0x040fe20000400000 */
[C---:B------:R-:W-:Y:S01]  /*7690*/  FMUL R32, R78.reuse, R36 ;  /* 0x000000244e207220 */ /* 0x040fe20000400000 */
[----:B------:R-:W-:Y:S01]  /*76a0*/  F2FP.F16.E5M2.UNPACK_B R107, R154 ;  /* 0x0000009aff6b723e */ /* 0x000fe200020004ff */
[C---:B------:R-:W-:Y:S01]  /*76b0*/  FMUL R33, R78.reuse, R37 ;  /* 0x000000254e217220 */ /* 0x040fe20000400000 */
[C---:B------:R-:W-:Y:S01]  /*76c0*/  FMUL R36, R78.reuse, R40 ;  /* 0x000000284e247220 */ /* 0x040fe20000400000 */
[----:B------:R-:W-:Y:S01]  /*76d0*/  F2FP.F16.E5M2.UNPACK_B R109, R154.H1 ;  /* 0x0000009aff6d723e */ /* 0x000fe200030004ff */
[C---:B------:R-:W-:Y:S01]  /*76e0*/  FMUL R37, R78.reuse, R41 ;  /* 0x000000294e257220 */ /* 0x040fe20000400000 */
[----:B------:R-:W-:Y:S02]  /*76f0*/  HADD2.F32 R108, -RZ, R107.H1_H1 ;  /* 0x3000006bff6c7230 */ /* 0x000fe40000004100 */
        /* <DEDUP_REMOVED lines=26> */
[C---:B------:R-:W-:Y:S01]  /*78a0*/  FFMA R3, R81.reuse, R84, R3 ;  /* 0x0000005451037223 */ /* 0x040fe20000000003 */
[C---:B------:R-:W-:Y:S01]  /*78b0*/  FFMA R7, R81.reuse, R86, R7 ;  /* 0x0000005651077223 */ /* 0x040fe20000000007 */
[----:B------:R-:W-:Y:S01]  /*78c0*/  F2FP.F16.E5M2.UNPACK_B R127, R159 ;  /* 0x0000009fff7f723e */ /* 0x000fe200020004ff */
[C---:B------:R-:W-:Y:S01]  /*78d0*/  FFMA R4, R81.reuse, R85, R4 ;  /* 0x0000005551047223 */ /* 0x040fe20000000004 */
[C---:B------:R-:W-:Y:S01]  /*78e0*/  FFMA R5, R81.reuse, R88, R5 ;  /* 0x0000005851057223 */ /* 0x040fe20000000005 */
[----:B------:R-:W-:Y:S01]  /*78f0*/  F2FP.F16.E5M2.UNPACK_B R129, R159.H1 ;  /* 0x0000009fff81723e */ /* 0x000fe200030004ff */
[----:B------:R-:W-:Y:S01]  /*7900*/  FFMA R6, R81, R87, R6 ;  /* 0x0000005751067223 */ /* 0x000fe20000000006 */
[----:B------:R-:W-:Y:S01]  /*7910*/  F2FP.SATFINITE.E5M2.F32.PACK_AB_MERGE_C R185, R7, R3, RZ ;  /* 0x0000000307b9723e */ /* 0x000fe200048060ff */
[----:B------:R-:W-:Y:S02]  /*7920*/  HADD2.F32 R124, -RZ, R123.H1_H1 ;  /* 0x3000007bff7c7230 */ /* 0x000fe40000004100 */
[----:B------:R-:W-:Y:S01]  /*7930*/  FMUL R11, R78, R11 ;  /* 0x0000000b4e0b7220 */ /* 0x000fe20000400000 */
[----:B------:R-:W-:Y:S01]  /*7940*/  HADD2.F32 R128, -RZ, R127.H1_H1 ;  /* 0x3000007fff807230 */ /* 0x000fe20000004100 */
[----:B------:R-:W-:Y:S01]  /*7950*/  F2FP.SATFINITE.E5M2.F32.PACK_AB_MERGE_C R184, R2, R0, R185 ;  /* 0x0000000002b8723e */ /* 0x000fe200048060b9 */
[C---:B------:R-:W-:Y:S01]  /*7960*/  FMUL R10, R78.reuse, R14 ;  /* 0x0000000e4e0a7220 */ /* 0x040fe20000400000 */
[C---:B------:R-:W-:Y:S01]  /*7970*/  FFMA R11, R81.reuse, R90, R11 ;  /* 0x0000005a510b7223 */ /* 0x040fe2000000000b */
[C---:B------:R-:W-:Y:S01]  /*7980*/  FFMA R8, R81.reuse, R89, R8 ;  /* 0x0000005951087223 */ /* 0x040fe20000000008 */
[----:B------:R-:W-:Y:S01]  /*7990*/  FFMA R9, R81, R92, R9 ;  /* 0x0000005c51097223 */ /* 0x000fe20000000009 */
[----:B------:R-:W-:Y:S01]  /*79a0*/  F2FP.F16.E5M2.UNPACK_B R131, R160 ;  /* 0x000000a0ff83723e */ /* 0x000fe200020004ff */
[----:B------:R-:W-:Y:S01]  /*79b0*/  HADD2.F32 R98, -RZ, R97.H1_H1 ;  /* 0x30000061ff627230 */ /* 0x000fe20000004100 */
[----:B------:R-:W-:Y:S01]  /*79c0*/  F2FP.SATFINITE.E5M2.F32.PACK_AB_MERGE_C R186, R11, R6, RZ ;  /* 0x000000060bba723e */ /* 0x000fe200048060ff */
[----:B------:R-:W-:Y:S01]  /*79d0*/  FFMA R10, R81, R91, R10 ;  /* 0x0000005b510a7223 */ /* 0x000fe2000000000a */
[----:B------:R-:W-:Y:S02]  /*79e0*/  HADD2.F32 R97, -RZ, R99.H0_H0 ;  /* 0x20000063ff617230 */ /* 0x000fe40000004100 */
[C---:B------:R-:W-:Y:S01]  /*79f0*/  FMUL R15, R78.reuse, R15 ;  /* 0x0000000f4e0f7220 */ /* 0x040fe20000400000 */
[----:B------:R-:W-:Y:S01]  /*7a00*/  F2FP.SATFINITE.E5M2.F32.PACK_AB_MERGE_C R185, R5, R4, R186 ;  /* 0x0000000405b9723e */ /* 0x000fe200048060ba */
[----:B------:R-:W-:Y:S02]  /*7a10*/  HADD2.F32 R132, -RZ, R131.H1_H1 ;  /* 0x30000083ff847230 */ /* 0x000fe40000004100 */
[C---:B------:R-:W-:Y:S01]  /*7a20*/  FMUL R14, R78.reuse, R18 ;  /* 0x000000124e0e7220 */ /* 0x040fe20000400000 */
[C---:B------:R-:W-:Y:S01]  /*7a30*/  FFMA R15, R81.reuse, R94, R15 ;  /* 0x0000005e510f7223 */ /* 0x040fe2000000000f */
[C---:B------:R-:W-:Y:S01]  /*7a40*/  FFMA R12, R81.reuse, R93, R12 ;  /* 0x0000005d510c7223 */ /* 0x040fe2000000000c */
[----:B------:R-:W-:Y:S01]  /*7a50*/  FFMA R13, R81, R96, R13 ;  /* 0x00000060510d7223 */ /* 0x000fe2000000000d */
[----:B------:R-:W-:Y:S01]  /*7a60*/  F2FP.F16.E5M2.UNPACK_B R133, R160.H1 ;  /* 0x000000a0ff85723e */ /* 0x000fe200030004ff */
[--C-:B------:R-:W-:Y:S01]  /*7a70*/  HADD2.F32 R99, -RZ, R101.reuse.H0_H0 ;  /* 0x20000065ff637230 */ /* 0x100fe20000004100 */
[----:B------:R-:W-:Y:S01]  /*7a80*/  F2FP.SATFINITE.E5M2.F32.PACK_AB_MERGE_C R186, R15, R10, RZ ;  /* 0x0000000a0fba723e */ /* 0x000fe200048060ff */
[----:B------:R-:W-:Y:S01]  /*7a90*/  FFMA R14, R81, R95, R14 ;  /* 0x0000005f510e7223 */ /* 0x000fe2000000000e */
[C---:B------:R-:W-:Y:S01]  /*7aa0*/  FMUL R19, R78.reuse, R19 ;  /* 0x000000134e137220 */ /* 0x040fe20000400000 */
[----:B------:R-:W-:Y:S01]  /*7ab0*/  HADD2.F32 R102, -RZ, R101.H1_H1 ;  /* 0x30000065ff667230 */ /* 0x000fe20000004100 */
[----:B------:R-:W-:Y:S01]  /*7ac0*/  F2FP.SATFINITE.E5M2.F32.PACK_AB_MERGE_C R186, R9, R8, R186 ;  /* 0x0000000809ba723e */ /* 0x000fe200048060ba */
[----:B------:R-:W-:Y:S02]  /*7ad0*/  HADD2.F32 R101, -RZ, R103.H0_H0 ;  /* 0x20000067ff657230 */ /* 0x000fe40000004100 */
[C---:B------:R-:W-:Y:S01]  /*7ae0*/  FFMA R19, R81.reuse, R98, R19 ;  /* 0x0000006251137223 */ /* 0x040fe20000000013 */
[C---:B------:R-:W-:Y:S01]  /*7af0*/  FFMA R16, R81.reuse, R97, R16 ;  /* 0x0000006151107223 */ /* 0x040fe20000000010 */
[----:B------:R-:W-:Y:S01]  /*7b00*/  FFMA R17, R81, R100, R17 ;  /* 0x0000006451117223 */ /* 0x000fe20000000011 */
[C---:B------:R-:W-:Y:S01]  /*7b10*/  FMUL R18, R78.reuse, R22 ;  /* 0x000000164e127220 */ /* 0x040fe20000400000 */
[----:B------:R-:W-:Y:S01]  /*7b20*/  F2FP.F16.E5M2.UNPACK_B R135, R161 ;  /* 0x000000a1ff87723e */ /* 0x000fe200020004ff */
        /* <DEDUP_REMOVED lines=10> */
[----:B------:R1:W-:Y:S01]  /*7bd0*/  STS.128 [R172+UR49+0x4400], R184 ;  /* 0x004400b8ac007988 */ /* 0x0003e20008000c31 */
[----:B------:R-:W-:Y:S01]  /*7be0*/  HADD2.F32 R136, -RZ, R135.H1_H1 ;  /* 0x30000087ff887230 */ /* 0x000fe20000004100 */
[----:B------:R-:W-:Y:S01]  /*7bf0*/  F2FP.SATFINITE.E5M2.F32.PACK_AB_MERGE_C R200, R23, R18, RZ ;  /* 0x0000001217c8723e */ /* 0x000fe200048060ff */
[C---:B------:R-:W-:Y:S01]  /*7c00*/  FMUL R22, R78.reuse, R26 ;  /* 0x0000001a4e167220 */ /* 0x040fe20000400000 */
[C---:B------:R-:W-:Y:S01]  /*7c10*/  FMUL R27, R78.reuse, R27 ;  /* 0x0000001b4e1b7220 */ /* 0x040fe20000400000 */
[--C-:B------:R-:W-:Y:S01]  /*7c20*/  HADD2.F32 R107, -RZ, R109.reuse.H0_H0 ;  /* 0x2000006dff6b7230 */ /* 0x100fe20000004100 */
[----:B------:R-:W-:Y:S01]  /*7c30*/  F2FP.SATFINITE.E5M2.F32.PACK_AB_MERGE_C R200, R17, R16, R200 ;  /* 0x0000001011c8723e */ /* 0x000fe200048060c8 */
[C---:B------:R-:W-:Y:S01]  /*7c40*/  FFMA R22, R81.reuse, R103, R22 ;  /* 0x0000006751167223 */ /* 0x040fe20000000016 */
[C---:B------:R-:W-:Y:S01]  /*7c50*/  FFMA R27, R81.reuse, R106, R27 ;  /* 0x0000006a511b7223 */ /* 0x040fe2000000001b */
[C---:B------:R-:W-:Y:S01]  /*7c60*/  FFMA R24, R81.reuse, R105, R24 ;  /* 0x0000006951187223 */ /* 0x040fe20000000018 */
[----:B------:R-:W-:Y:S01]  /*7c70*/  F2FP.F16.E5M2.UNPACK_B R137, R161.H1 ;  /* 0x000000a1ff89723e */ /* 0x000fe200030004ff */
[----:B------:R-:W-:Y:S02]  /*7c80*/  HADD2.F32 R110, -RZ, R109.H1_H1 ;  /* 0x3000006dff6e7230 */ /* 0x000fe40000004100 */
[----:B------:R-:W-:Y:S01]  /*7c90*/  FFMA R25, R81, R108, R25 ;  /* 0x0000006c51197223 */ /* 0x000fe20000000019 */
[----:B------:R-:W-:Y:S01]  /*7ca0*/  F2FP.SATFINITE.E5M2.F32.PACK_AB_MERGE_C R201, R27, R22, RZ ;  /* 0x000000161bc9723e */ /* 0x000fe200048060ff */
[----:B------:R-:W-:Y:S02]  /*7cb0*/  HADD2.F32 R109, -RZ, R111.H0_H0 ;  /* 0x2000006fff6d7230 */ /* 0x000fe40000004100 */
[C---:B------:R-:W-:Y:S01]  /*7cc0*/  FMUL R26, R78.reuse, R30 ;  /* 0x0000001e4e1a7220 */ /* 0x040fe20000400000 */
[C---:B------:R-:W-:Y:S01]  /*7cd0*/  FMUL R31, R78.reuse, R31 ;  /* 0x0000001f4e1f7220 */ /* 0x040fe20000400000 */
[--C-:B------:R-:W-:Y:S01]  /*7ce0*/  HADD2.F32 R111, -RZ, R113.reuse.H0_H0 ;  /* 0x20000071ff6f7230 */ /* 0x100fe20000004100 */
[----:B------:R-:W-:Y:S01]  /*7cf0*/  F2FP.SATFINITE.E5M2.F32.PACK_AB_MERGE_C R201, R21, R20, R201 ;  /* 0x0000001415c9723e */ /* 0x000fe200048060c9 */
[C---:B------:R-:W-:Y:S01]  /*7d00*/  FFMA R26, R81.reuse, R107, R26 ;  /* 0x0000006b511a7223 */ /* 0x040fe2000000001a */
[C---:B------:R-:W-:Y:S01]  /*7d10*/  FFMA R31, R81.reuse, R110, R31 ;  /* 0x0000006e511f7223 */ /* 0x040fe2000000001f */
[C---:B------:R-:W-:Y:S01]  /*7d20*/  FFMA R28, R81.reuse, R109, R28 ;  /* 0x0000006d511c7223 */ /* 0x040fe2000000001c */
[----:B------:R-:W-:Y:S01]  /*7d30*/  F2FP.F16.E5M2.UNPACK_B R139, R162 ;  /* 0x000000a2ff8b723e */ /* 0x000fe200020004ff */
[----:B------:R-:W-:Y:S02]  /*7d40*/  HADD2.F32 R114, -RZ, R113.H1_H1 ;  /* 0x30000071ff727230 */ /* 0x000fe40000004100 */
[----:B------:R-:W-:Y:S01]  /*7d50*/  FFMA R29, R81, R112, R29 ;  /* 0x00000070511d7223 */ /* 0x000fe2000000001d */
[----:B------:R-:W-:Y:S01]  /*7d60*/  F2FP.SATFINITE.E5M2.F32.PACK_AB_MERGE_C R202, R31, R26, RZ ;  /* 0x0000001a1fca723e */ /* 0x000fe200048060ff */
[----:B------:R-:W-:Y:S02]  /*7d70*/  HADD2.F32 R113, -RZ, R115.H0_H0 ;  /* 0x20000073ff717230 */ /* 0x000fe40000004100 */
[C---:B------:R-:W-:Y:S01]  /*7d80*/  FMUL R30, R78.reuse, R34 ;  /* 0x000000224e1e7220 */ /* 0x040fe20000400000 */
[----:B------:R-:W-:Y:S01]  /*7d90*/  HADD2.F32 R140, -RZ, R139.H1_H1 ;  /* 0x3000008bff8c7230 */ /* 0x000fe20000004100 */
[----:B------:R-:W-:Y:S01]  /*7da0*/  F2FP.SATFINITE.E5M2.F32.PACK_AB_MERGE_C R202, R25, R24, R202 ;  /* 0x0000001819ca723e */ /* 0x000fe200048060ca */
[C---:B------:R-:W-:Y:S01]  /*7db0*/  FMUL R35, R78.reuse, R35 ;  /* 0x000000234e237220 */ /* 0x040fe20000400000 */
[--C-:B------:R-:W-:Y:S02]  /*7dc0*/  HADD2.F32 R115, -RZ, R117.reuse.H0_H0 ;  /* 0x20000075ff737230 */ /* 0x100fe40000004100 */
[C---:B------:R-:W-:Y:S01]  /*7dd0*/  FFMA R30, R81.reuse, R111, R30 ;  /* 0x0000006f511e7223 */ /* 0x040fe2000000001e */
[----:B------:R-:W-:Y:S02]  /*7de0*/  HADD2.F32 R118, -RZ, R117.H1_H1 ;  /* 0x30000075ff767230 */ /* 0x000fe40000004100 */
[C---:B------:R-:W-:Y:S01]  /*7df0*/  FFMA R35, R81.reuse, R114, R35 ;  /* 0x0000007251237223 */ /* 0x040fe20000000023 */
[C---:B------:R-:W-:Y:S01]  /*7e00*/  FFMA R32, R81.reuse, R113, R32 ;  /* 0x0000007151207223 */ /* 0x040fe20000000020 */
[----:B------:R-:W-:Y:S01]  /*7e10*/  F2FP.F16.E5M2.UNPACK_B R141, R162.H1 ;  /* 0x000000a2ff8d723e */ /* 0x000fe200030004ff */
[----:B------:R-:W-:Y:S01]  /*7e20*/  FFMA R33, R81, R116, R33 ;  /* 0x0000007451217223 */ /* 0x000fe20000000021 */
[----:B------:R-:W-:Y:S01]  /*7e30*/  HADD2.F32 R117, -RZ, R119.H0_H0 ;  /* 0x20000077ff757230 */ /* 0x000fe20000004100 */
        /* <DEDUP_REMOVED lines=9> */
[----:B------:R1:W-:Y:S01]  /*7ed0*/  STS.128 [R197+0x4010], R200 ;  /* 0x004010c8c5007388 */ /* 0x0003e20000000c00 */
[----:B------:R-:W-:Y:S01]  /*7ee0*/  FFMA R37, R81, R120, R37 ;  /* 0x0000007851257223 */ /* 0x000fe20000000025 */
[----:B------:R-:W-:Y:S01]  /*7ef0*/  F2FP.SATFINITE.E5M2.F32.PACK_AB_MERGE_C R204, R39, R34, RZ ;  /* 0x0000002227cc723e */ /* 0x000fe200048060ff */
[----:B------:R-:W-:Y:S02]  /*7f00*/  HADD2.F32 R122, -RZ, R121.H1_H1 ;  /* 0x30000079ff7a7230 */ /* 0x000fe40000004100 */
[C---:B------:R-:W-:Y:S01]  /*7f10*/  FMUL R38, R78.reuse, R42 ;  /* 0x0000002a4e267220 */ /* 0x040fe20000400000 */
[----:B------:R-:W-:Y:S01]  /*7f20*/  HADD2.F32 R121, -RZ, R123.H0_H0 ;  /* 0x2000007bff797230 */ /* 0x000fe20000004100 */
[----:B------:R-:W-:Y:S01]  /*7f30*/  F2FP.SATFINITE.E5M2.F32.PACK_AB_MERGE_C R204, R33, R32, R204 ;  /* 0x0000002021cc723e */ /* 0x000fe200048060cc */
[----:B------:R-:W-:Y:S02]  /*7f40*/  HADD2.F32 R144, -RZ, R143.H1_H1 ;  /* 0x3000008fff907230 */ /* 0x000fe40000004100 */
[C---:B------:R-:W-:Y:S01]  /*7f50*/  FFMA R38, R81.reuse, R119, R38 ;  /* 0x0000007751267223 */ /* 0x040fe20000000026 */
[C---:B------:R-:W-:Y:S01]  /*7f60*/  FMUL R43, R78.reuse, R43 ;  /* 0x0000002b4e2b7220 */ /* 0x040fe20000400000 */
[--C-:B------:R-:W-:Y:S02]  /*7f70*/  HADD2.F32 R123, -RZ, R125.reuse.H0_H0 ;  /* 0x2000007dff7b7230 */ /* 0x100fe40000004100 */
[C---:B------:R-:W-:Y:S01]  /*7f80*/  FMUL R42, R78.reuse, R46 ;  /* 0x0000002e4e2a7220 */ /* 0x040fe20000400000 */
[----:B------:R-:W-:Y:S02]  /*7f90*/  HADD2.F32 R126, -RZ, R125.H1_H1 ;  /* 0x3000007dff7e7230 */ /* 0x000fe40000004100 */
[C---:B------:R-:W-:Y:S01]  /*7fa0*/  FFMA R43, R81.reuse, R122, R43 ;  /* 0x0000007a512b7223 */ /* 0x040fe2000000002b */
[----:B------:R-:W-:Y:S01]  /*7fb0*/  F2FP.F16.E5M2.UNPACK_B R145, R163.H1 ;  /* 0x000000a3ff91723e */ /* 0x000fe200030004ff */
[C---:B------:R-:W-:Y:S01]  /*7fc0*/  FFMA R40, R81.reuse, R121, R40 ;  /* 0x0000007951287223 */ /* 0x040fe20000000028 */
[----:B------:R-:W-:Y:S01]  /*7fd0*/  FFMA R41, R81, R124, R41 ;  /* 0x0000007c51297223 */ /* 0x000fe20000000029 */
[----:B------:R-:W-:Y:S01]  /*7fe0*/  ISETP.NE.AND P0, PT, R193, RZ, PT ;  /* 0x000000ffc100720c */ /* 0x000fe20003f05270 */
[----:B------:R-:W-:Y:S01]  /*7ff0*/  HADD2.F32 R125, -RZ, R127.H0_H0 ;  /* 0x2000007fff7d7230 */ /* 0x000fe20000004100 */
[----:B------:R-:W-:Y:S01]  /*8000*/  F2FP.SATFINITE.E5M2.F32.PACK_AB_MERGE_C R205, R43, R38, RZ ;  /* 0x000000262bcd723e */ /* 0x000fe200048060ff */
[----:B------:R-:W-:Y:S01]  /*8010*/  FFMA R42, R81, R123, R42 ;  /* 0x0000007b512a7223 */ /* 0x000fe2000000002a */
[C---:B------:R-:W-:Y:S01]  /*8020*/  FMUL R47, R78.reuse, R47 ;  /* 0x0000002f4e2f7220 */ /* 0x040fe20000400000 */
[--C-:B------:R-:W-:Y:S01]  /*8030*/  HADD2.F32 R127, -RZ, R129.reuse.H0_H0 ;  /* 0x20000081ff7f7230 */ /* 0x100fe20000004100 */
[----:B------:R-:W-:Y:S01]  /*8040*/  F2FP.SATFINITE.E5M2.F32.PACK_AB_MERGE_C R205, R37, R36, R205 ;  /* 0x0000002425cd723e */ /* 0x000fe200048060cd */
[----:B------:R-:W-:Y:S02]  /*8050*/  HADD2.F32 R130, -RZ, R129.H1_H1 ;  /* 0x30000081ff827230 */ /* 0x000fe40000004100 */
[C---:B------:R-:W-:Y:S01]  /*8060*/  FFMA R47, R81.reuse, R126, R47 ;  /* 0x0000007e512f7223 */ /* 0x040fe2000000002f */
[C---:B------:R-:W-:Y:S01]  /*8070*/  FFMA R44, R81.reuse, R125, R44 ;  /* 0x0000007d512c7223 */ /* 0x040fe2000000002c */
[C---:B------:R-:W-:Y:S01]  /*8080*/  FFMA R45, R81.reuse, R128, R45 ;  /* 0x00000080512d7223 */ /* 0x040fe2000000002d */
[----:B------:R-:W-:Y:S02]  /*8090*/  HADD2.F32 R129, -RZ, R131.H0_H0 ;  /* 0x20000083ff817230 */ /* 0x000fe40000004100 */
[C---:B------:R-:W-:Y:S01]  /*80a0*/  FMUL R46, R78.reuse, R50 ;  /* 0x000000324e2e7220 */ /* 0x040fe20000400000 */
[C---:B------:R-:W-:Y:S01]  /*80b0*/  FMUL R51, R78.reuse, R51 ;  /* 0x000000334e337220 */ /* 0x040fe20000400000 */
[--C-:B------:R-:W-:Y:S02]  /*80c0*/  HADD2.F32 R131, -RZ, R133.reuse.H0_H0 ;  /* 0x20000085ff837230 */ /* 0x100fe40000004100 */
[C---:B------:R-:W-:Y:S01]  /*80d0*/  FMUL R50, R78.reuse, R54 ;  /* 0x000000364e327220 */ /* 0x040fe20000400000 */
[C---:B------:R-:W-:Y:S01]  /*80e0*/  FFMA R46, R81.reuse, R127, R46 ;  /* 0x0000007f512e7223 */ /* 0x040fe2000000002e */
[----:B------:R-:W-:Y:S02]  /*80f0*/  HADD2.F32 R134, -RZ, R133.H1_H1 ;  /* 0x30000085ff867230 */ /* 0x000fe40000004100 */
[C---:B------:R-:W-:Y:S01]  /*8100*/  FFMA R51, R81.reuse, R130, R51 ;  /* 0x0000008251337223 */ /* 0x040fe20000000033 */
[----:B------:R-:W-:Y:S02]  /*8110*/  HADD2.F32 R133, -RZ, R135.H0_H0 ;  /* 0x20000087ff857230 */ /* 0x000fe40000004100 */
[C---:B------:R-:W-:Y:S01]  /*8120*/  FMUL R55, R78.reuse, R55 ;  /* 0x000000374e377220 */ /* 0x040fe20000400000 */
[C---:B------:R-:W-:Y:S01]  /*8130*/  FFMA R48, R81.reuse, R129, R48 ;  /* 0x0000008151307223 */ /* 0x040fe20000000030 */
[C---:B------:R-:W-:Y:S01]  /*8140*/  FFMA R49, R81.reuse, R132, R49 ;  /* 0x0000008451317223 */ /* 0x040fe20000000031 */
[--C-:B------:R-:W-:Y:S02]  /*8150*/  HADD2.F32 R135, -RZ, R137.reuse.H0_H0 ;  /* 0x20000089ff877230 */ /* 0x100fe40000004100 */
[C---:B------:R-:W-:Y:S01]  /*8160*/  FFMA R50, R81.reuse, R131, R50 ;  /* 0x0000008351327223 */ /* 0x040fe20000000032 */
[----:B------:R-:W-:Y:S02]  /*8170*/  HADD2.F32 R138, -RZ, R137.H1_H1 ;  /* 0x30000089ff8a7230 */ /* 0x000fe40000004100 */
[C---:B------:R-:W-:Y:S01]  /*8180*/  FMUL R54, R78.reuse, R58 ;  /* 0x0000003a4e367220 */ /* 0x040fe20000400000 */
[----:B------:R-:W-:Y:S02]  /*8190*/  HADD2.F32 R137, -RZ, R139.H0_H0 ;  /* 0x2000008bff897230 */ /* 0x000fe40000004100 */
[C---:B------:R-:W-:Y:S01]  /*81a0*/  FFMA R55, R81.reuse, R134, R55 ;  /* 0x0000008651377223 */ /* 0x040fe20000000037 */
        /* <DEDUP_REMOVED lines=16> */
[----:B------:R-:W-:Y:S01]  /*82b0*/  FFMA R63, R81, R142, R63 ;  /* 0x0000008e513f7223 */ /* 0x000fe2000000003f */
[----:B------:R-:W-:Y:S01]  /*82c0*/  FMUL R67, R78, R67 ;  /* 0x000000434e437220 */ /* 0x000fe20000400000 */
[----:B------:R-:W-:Y:S01]  /*82d0*/  F2FP.SATFINITE.E5M2.F32.PACK_AB_MERGE_C R206, R47, R42, RZ ;  /* 0x0000002a2fce723e */ /* 0x000fe200048060ff */
[----:B------:R-:W-:Y:S01]  /*82e0*/  FFMA R60, R81, R141, R60 ;  /* 0x0000008d513c7223 */ /* 0x000fe2000000003c */
[----:B------:R-:W-:Y:S01]  /*82f0*/  F2FP.SATFINITE.E5M2.F32.PACK_AB_MERGE_C R207, R51, R46, RZ ;  /* 0x0000002e33cf723e */ /* 0x000fe200048060ff */
[C---:B------:R-:W-:Y:S01]  /*8300*/  FFMA R61, R81.reuse, R144, R61 ;  /* 0x00000090513d7223 */ /* 0x040fe2000000003d */
[C---:B------:R-:W-:Y:S01]  /*8310*/  FFMA R62, R81.reuse, R143, R62 ;  /* 0x0000008f513e7223 */ /* 0x040fe2000000003e */
[----:B------:R-:W-:Y:S01]  /*8320*/  FFMA R67, R81, R146, R67 ;  /* 0x0000009251437223 */ /* 0x000fe20000000043 */
[----:B------:R-:W-:Y:S02]  /*8330*/  F2FP.SATFINITE.E5M2.F32.PACK_AB_MERGE_C R206, R41, R40, R206 ;  /* 0x0000002829ce723e */ /* 0x000fe400048060ce */
[----:B------:R-:W-:Y:S02]  /*8340*/  F2FP.SATFINITE.E5M2.F32.PACK_AB_MERGE_C R207, R45, R44, R207 ;  /* 0x0000002c2dcf723e */ /* 0x000fe400048060cf */
[----:B------:R-:W-:Y:S02]  /*8350*/  F2FP.SATFINITE.E5M2.F32.PACK_AB_MERGE_C R212, R55, R50, RZ ;  /* 0x0000003237d4723e */ /* 0x000fe400048060ff */
[----:B------:R-:W-:Y:S01]  /*8360*/  F2FP.SATFINITE.E5M2.F32.PACK_AB_MERGE_C R213, R59, R54, RZ ;  /* 0x000000363bd5723e */ /* 0x000fe200048060ff */
[----:B------:R1:W-:Y:S01]  /*8370*/  STS.128 [R199+0x4020], R204 ;  /* 0x004020ccc7007388 */ /* 0x0003e20000000c00 */
[----:B------:R-:W-:Y:S02]  /*8380*/  F2FP.SATFINITE.E5M2.F32.PACK_AB_MERGE_C R214, R63, R58, RZ ;  /* 0x0000003a3fd6723e */ /* 0x000fe400048060ff */
[----:B------:R-:W-:Y:S02]  /*8390*/  F2FP.SATFINITE.E5M2.F32.PACK_AB_MERGE_C R215, R67, R62, RZ ;  /* 0x0000003e43d7723e */ /* 0x000fe400048060ff */
[----:B------:R-:W-:Y:S02]  /*83a0*/  F2FP.SATFINITE.E5M2.F32.PACK_AB_MERGE_C R212, R49, R48, R212 ;  /* 0x0000003031d4723e */ /* 0x000fe400048060d4 */
[----:B------:R-:W-:Y:S02]  /*83b0*/  F2FP.SATFINITE.E5M2.F32.PACK_AB_MERGE_C R213, R53, R52, R213 ;  /* 0x0000003435d5723e */ /* 0x000fe400048060d5 */
[----:B------:R-:W-:Y:S02]  /*83c0*/  F2FP.SATFINITE.E5M2.F32.PACK_AB_MERGE_C R214, R57, R56, R214 ;  /* 0x0000003839d6723e */ /* 0x000fe400048060d6 */
[----:B------:R-:W-:Y:S02]  /*83d0*/  F2FP.SATFINITE.E5M2.F32.PACK_AB_MERGE_C R215, R61, R60, R215 ;  /* 0x0000003c3dd7723e */ /* 0x000fe400048060d7 */
[----:B------:R-:W-:Y:S02]  /*83e0*/  LEA R216, R181, UR49, 0x3 ;  /* 0x00000031b5d87c11 */ /* 0x000fe4000f8e18ff */
[----:B------:R-:W-:Y:S01]  /*83f0*/  @P6 SHF.L.U32 R219, R180, 0x1f, RZ ;  /* 0x0000001fb4db6819 */ /* 0x000fe200000006ff */
[----:B------:R1:W-:Y:S01]  /*8400*/  STS.128 [R198+0x4010], R212 ;  /* 0x004010d4c6007388 */ /* 0x0003e20000000c00 */
[----:B------:R-:W-:Y:S01]  /*8410*/  @!PT LDS RZ, [RZ] ;  /* 0x00000000fffff984 */ /* 0x000fe20000000800 */
[----:B------:R-:W-:Y:S01]  /*8420*/  @!PT LDS RZ, [RZ] ;  /* 0x00000000fffff984 */ /* 0x000fe20000000800 */
[----:B------:R-:W-:Y:S01]  /*8430*/  @!PT LDS RZ, [RZ] ;  /* 0x00000000fffff984 */ /* 0x000fe20000000800 */
[----:B------:R-:W-:Y:S01]  /*8440*/  @!PT LDS RZ, [RZ] ;  /* 0x00000000fffff984 */ /* 0x000fe20000000800 */
[----:B------:R2:W-:Y:S07]  /*8450*/  MEMBAR.ALL.CTA ;  /* 0x0000000000007992 */ /* 0x0005ee0000008000 */
[----:B--2---:R-:W2:Y:S02]  /*8460*/  FENCE.VIEW.ASYNC.S ;  /* 0x00000000000073c6 */ /* 0x004ea40000000000 */
[----:B--2---:R-:W-:Y:S06]  /*8470*/  BAR.SYNC.DEFER_BLOCKING 0x1, 0x80 ;  /* 0x0042000000007b1d */ /* 0x004fec0000010000 */
[----:B------:R-:W-:Y:S05]  /*8480*/  @P0 BRA `(.L_x_143) ;  /* 0x0000000000280947 */ /* 0x000fea0003800000 */
[----:B------:R-:W-:Y:S02]  /*8490*/  UIADD3 UR4, UPT, UPT, UR49, 0x4400, URZ ;  /* 0x0000440031047890 */ /* 0x000fe4000fffe0ff */
[----:B------:R-:W-:Y:S01]  /*84a0*/  UIADD3 UR6, UP0, UPT, UR52, 0x680, URZ ;  /* 0x0000068034067890 */ /* 0x000fe2000ff1e0ff */
[----:B------:R-:W-:Y:S03]  /*84b0*/  UMOV UR43, UR36 ;  /* 0x00000024002b7c82 */ /* 0x000fe60008000000 */
[----:B------:R-:W-:Y:S01]  /*84c0*/  MOV R192, UR4 ;  /* 0x0000000400c07c02 */ /* 0x000fe20008000f00 */
[----:B------:R-:W-:Y:S03]  /*84d0*/  UIADD3.X UR7, UPT, UPT, URZ, UR53, URZ, UP0, !UPT ;  /* 0x00000035ff077290 */ /* 0x000fe600087fe4ff */
[----:B------:R-:W-:Y:S11]  /*84e0*/  R2UR UR40, R192 ;  /* 0x00000000c02872ca */ /* 0x000ff600000e0000 */
[----:B------:R-:W-:Y:S02]  /*84f0*/  @!UPT UIADD3 URZ, UPT, UPT, URZ, URZ, URZ ;  /* 0x000000fffffff290 */ /* 0x000fe4000fffe0ff */
[----:B------:R2:W-:Y:S01]  /*8500*/  UTMASTG.3D [UR40], [UR6] ;  /* 0x00000028060073b5 */ /* 0x0005e20008010000 */
[----:B------:R0:W-:Y:S01]  /*8510*/  UTMACMDFLUSH ;  /* 0x00000000000079b7 */ /* 0x0001e20000000000 */
[----:B--2---:R-:W-:Y:S04]  /*8520*/  DEPBAR.LE SB0, 0x1 ;  /* 0x000080400000791a */ /* 0x004fe80000000000 */
.L_x_143:
[----:B------:R-:W-:Y:S05]  /*8530*/  BSYNC.RECONVERGENT B0 ;  /* 0x0000000000007941 */ /* 0x000fea0003800200 */
.L_x_142:
[----:B------:R-:W-:Y:S06]  /*8540*/  BAR.SYNC.DEFER_BLOCKING 0x1, 0x80 ;  /* 0x0042000000007b1d */ /* 0x000fec0000010000 */
[----:B------:R-:W2:Y:S01]  /*8550*/  @P6 SYNCS.PHASECHK.TRANS64.TRYWAIT P0, [R216+URZ+0x200], R219 ;  /* 0x000200dbd80065a7 */ /* 0x000ea200080011ff */
[----:B------:R-:W-:Y:S01]  /*8560*/  BSSY B1, `(.L_x_144) ;  /* 0x0000023000017945 */ /* 0x000fe20003800000 */
[----:B--2---:R-:W-:Y:S03]  /*8570*/  @P6 SEL R208, RZ, 0x1, !P0 ;  /* 0x00000001ffd06807 */ /* 0x004fe60004000000 */
[----:B------:R-:W-:Y:S05]  /*8580*/  @!P6 BRA `(.L_x_145) ;  /* 0x000000000080e947 */ /* 0x000fea0003800000 */
[----:B------:R-:W-:Y:S01]  /*8590*/  ISETP.NE.AND P1, PT, R209, RZ, PT ;  /* 0x000000ffd100720c */ /* 0x000fe20003f25270 */
[----:B------:R-:W-:Y:S01]  /*85a0*/  BSSY B0, `(.L_x_146) ;  /* 0x000000a000007945 */ /* 0x000fe20003800000 */
[----:B------:R-:W-:Y:S11]  /*85b0*/  ISETP.NE.AND P0, PT, R208, RZ, PT ;  /* 0x000000ffd000720c */ /* 0x000ff60003f05270 */
[----:B------:R-:W-:Y:S04]  /*85c0*/  @P1 IMAD R0, R181, 0x2000, R190 ;  /* 0x00002000b5001824 */ /* 0x000fe800078e02be */
[C---:B------:R-:W-:Y:S01]  /*85d0*/  @P1 IMAD.IADD R211, R0.reuse, 0x1, R211 ;  /* 0x0000000100d31824 */ /* 0x040fe200078e02d3 */
[----:B------:R-:W-:Y:S03]  /*85e0*/  @P1 IADD3 R217, PT, PT, R0, R217, RZ ;  /* 0x000000d900d91210 */ /* 0x000fe60007ffe0ff */
[----:B------:R-:W-:Y:S01]  /*85f0*/  @P1 IMAD.IADD R210, R210, 0x1, R211 ;  /* 0x00000001d2d21824 */ /* 0x000fe200078e02d3 */
[----:B------:R-:W-:Y:S06]  /*8600*/  @P0 BRA `(.L_x_147) ;  /* 0x00000000000c0947 */ /* 0x000fec0003800000 */
[----:B------:R-:W-:Y:S04]  /*8610*/  SHF.L.U32 R3, R180, 0x1f, RZ ;  /* 0x0000001fb4037819 */ /* 0x000fe800000006ff */
[----:B------:R-:W2:Y:S02]  /*8620*/  SYNCS.PHASECHK.TRANS64.TRYWAIT P0, [R216+URZ+0x200], R3 ;  /* 0x00020003d80075a7 */ /* 0x000ea400080011ff */
[----:B--2---:R-:W-:Y:S05]  /*8630*/  @!P0 BRA `(.L_x_148) ;  /* 0x0000002800a48947 */ /* 0x004fea0003800000 */
.L_x_147:
[----:B------:R-:W-:Y:S05]  /*8640*/  BSYNC B0 ;  /* 0x0000000000007941 */ /* 0x000fea0003800000 */
.L_x_146:
[----:B------:R-:W-:Y:S01]  /*8650*/  ISETP.NE.AND P0, PT, R209, RZ, PT ;  /* 0x000000ffd100720c */ /* 0x000fe20003f05270 */
[----:B--2---:R-:W-:Y:S02]  /*8660*/  VIADD R3, R216, 0x210 ;  /* 0x00000210d8037836 */ /* 0x004fe40000000000 */
[----:B------:R-:W-:Y:S02]  /*8670*/  IMAD.U32 R2, RZ, RZ, UR37 ;  /* 0x00000025ff027e24 */ /* 0x000fe4000f8e00ff */
[----:B------:R-:W-:Y:S03]  /*8680*/  VIADD R181, R181, 0x1 ;  /* 0x00000001b5b57836 */ /* 0x000fe60000000000 */
[----:B------:R-:W-:Y:S05]  /*8690*/  PRMT R2, R2, 0x654, R3 ;  /* 0x0000065402027816 */ /* 0x000fea0000000003 */
[----:B------:R2:W3:Y:S04]  /*86a0*/  @P0 LDS.128 R148, [R0] ;  /* 0x0000000000940984 */ /* 0x0004e80000000c00 */
[----:B------:R2:W4:Y:S04]  /*86b0*/  @P0 LDS.128 R152, [R211+0x10] ;  /* 0x00001000d3980984 */ /* 0x0005280000000c00 */
        /* <DEDUP_REMOVED lines=13> */
.L_x_145:
[----:B------:R-:W-:Y:S05]  /*8790*/  BSYNC B1 ;  /* 0x0000000000017941 */ /* 0x000fea0003800000 */
.L_x_144:
[----:B--2---:R-:W-:Y:S05]  /*87a0*/  VIADD R0, R80, 0x40 ;  /* 0x0000004050007836 */ /* 0x004fea0000000000 */
[----:B------:R-:W-:Y:S04]  /*87b0*/  SHF.R.U32.HI R0, RZ, 0x15, R0 ;  /* 0x00000015ff007819 */ /* 0x000fe80000011600 */
[----:B------:R-:W-:Y:S11]  /*87c0*/  LOP3.LUT P0, RZ, R0, 0x3, R173, 0x48, !PT ;  /* 0x0000000300ff7812 */ /* 0x000ff600078048ad */
[----:B------:R-:W-:Y:S02]  /*87d0*/  @!UPT UIADD3 URZ, UPT, UPT, URZ, URZ, URZ ;  /* 0x000000fffffff290 */ /* 0x000fe4000fffe0ff */
[----:B------:R-:W-:Y:S05]  /*87e0*/  @!P0 BRA `(.L_x_149) ;  /* 0x0000000000408947 */ /* 0x000fea0003800000 */
[----:B------:R-:W2:Y:S01]  /*87f0*/  LDCU.64 UR8, c[0x4][0x70] ;  /* 0x01000e00ff0877ac */ /* 0x000ea20008000a00 */
[----:B------:R-:W-:Y:S01]  /*8800*/  MOV R3, 0x0 ;  /* 0x0000000000037802 */ /* 0x000fe20000000f00 */
[----:B------:R-:W-:Y:S02]  /*8810*/  HFMA2 R12, -RZ, RZ, 0, 5.9604644775390625e-08 ;  /* 0x00000001ff0c7431 */ /* 0x000fe400000001ff */
[----:B------:R-:W-:Y:S02]  /*8820*/  IMAD.MOV.U32 R8, RZ, RZ, 0x192 ;  /* 0x00000192ff087424 */ /* 0x000fe400078e00ff */
[----:B------:R-:W-:Y:S01]  /*8830*/  IMAD.MOV.U32 R13, RZ, RZ, RZ ;  /* 0x000000ffff0d7224 */ /* 0x000fe200078e00ff */
[----:B------:R-:W5:Y:S01]  /*8840*/  LDCU.64 UR6, c[0x4][0x78] ;  /* 0x01000f00ff0677ac */ /* 0x000f620008000a00 */
[----:B------:R-:W1:Y:S01]  /*8850*/  LDC.64 R2, c[0x4][R3] ;  /* 0x0100000003027b82 */ /* 0x000e620000000a00 */
[----:B------:R-:W3:Y:S01]  /*8860*/  LDCU.64 UR4, c[0x4][0x10] ;  /* 0x01000200ff0477ac */ /* 0x000ee20008000a00 */
[----:B--2---:R-:W-:Y:S01]  /*8870*/  MOV R5, UR9 ;  /* 0x0000000900057c02 */ /* 0x004fe20008000f00 */
[----:B------:R-:W-:Y:S01]  /*8880*/  IMAD.U32 R4, RZ, RZ, UR8 ;  /* 0x00000008ff047e24 */ /* 0x000fe2000f8e00ff */
[----:B-----5:R-:W-:Y:S01]  /*8890*/  MOV R7, UR7 ;  /* 0x0000000700077c02 */ /* 0x020fe20008000f00 */
[----:B------:R-:W-:Y:S01]  /*88a0*/  IMAD.U32 R6, RZ, RZ, UR6 ;  /* 0x00000006ff067e24 */ /* 0x000fe2000f8e00ff */
[----:B---3--:R-:W-:Y:S01]  /*88b0*/  MOV R11, UR5 ;  /* 0x00000005000b7c02 */ /* 0x008fe20008000f00 */
[----:B------:R-:W-:Y:S02]  /*88c0*/  IMAD.U32 R10, RZ, RZ, UR4 ;  /* 0x00000004ff0a7e24 */ /* 0x000fe4000f8e00ff */
[----:B------:R-:W-:Y:S07]  /*88d0*/  LEPC R20, `(.L_x_149) ;  /* 0x000000001014794e */ /* 0x000fee0000000000 */
[----:B-1--4-:R-:W-:Y:S05]  /*88e0*/  CALL.ABS.NOINC R2 ;  /* 0x0000000002007343 */ /* 0x012fea0003c00000 */
.L_x_149:
[----:B------:R-:W-:Y:S01]  /*88f0*/  ISETP.NE.AND P0, PT, R193, RZ, PT ;  /* 0x000000ffc100720c */ /* 0x000fe20003f05270 */
[----:B------:R-:W-:Y:S05]  /*8900*/  WARPSYNC.ALL ;  /* 0x0000000000007948 */ /* 0x000fea0003800000 */
[----:B------:R-:W-:Y:S01]  /*8910*/  R2UR UR4, R80 ;  /* 0x00000000500472ca */ /* 0x000fe200000e0000 */
[----:B------:R-:W-:Y:S01]  /*8920*/  BSSY.RECONVERGENT B0, `(.L_x_150) ;  /* 0x000011c000007945 */ /* 0x000fe20003800200 */
[----:B---3--:R-:W-:Y:S02]  /*8930*/  F2FP.F16.E5M2.UNPACK_B R11, R149 ;  /* 0x00000095ff0b723e */ /* 0x008fe400020004ff */
[----:B------:R-:W-:Y:S02]  /*8940*/  F2FP.F16.E5M2.UNPACK_B R10, R150 ;  /* 0x00000096ff0a723e */ /* 0x000fe400020004ff */
[----:B------:R-:W-:Y:S01]  /*8950*/  F2FP.F16.E5M2.UNPACK_B R9, R151 ;  /* 0x00000097ff09723e */ /* 0x000fe200020004ff */
[--C-:B------:R-:W-:Y:S01]  /*8960*/  HADD2.F32 R83, -RZ, R11.reuse.H0_H0 ;  /* 0x2000000bff537230 */ /* 0x100fe20000004100 */
[----:B----4-:R-:W-:Y:S01]  /*8970*/  F2FP.F16.E5M2.UNPACK_B R8, R152 ;  /* 0x00000098ff08723e */ /* 0x010fe200020004ff */
[----:B------:R-:W-:Y:S01]  /*8980*/  HADD2.F32 R84, -RZ, R11.H1_H1 ;  /* 0x3000000bff547230 */ /* 0x000fe20000004100 */
[----:B------:R-:W-:Y:S01]  /*8990*/  F2FP.F16.E5M2.UNPACK_B R7, R153 ;  /* 0x00000099ff07723e */ /* 0x000fe200020004ff */
[--C-:B------:R-:W-:Y:S01]  /*89a0*/  HADD2.F32 R87, -RZ, R10.reuse.H0_H0 ;  /* 0x2000000aff577230 */ /* 0x100fe20000004100 */
[----:B------:R-:W-:Y:S01]  /*89b0*/  F2FP.F16.E5M2.UNPACK_B R6, R154 ;  /* 0x0000009aff06723e */ /* 0x000fe200020004ff */
[----:B------:R-:W-:Y:S01]  /*89c0*/  HADD2.F32 R88, -RZ, R10.H1_H1 ;  /* 0x3000000aff587230 */ /* 0x000fe20000004100 */
[----:B------:R-:W-:Y:S01]  /*89d0*/  F2FP.F16.E5M2.UNPACK_B R5, R155 ;  /* 0x0000009bff05723e */ /* 0x000fe200020004ff */
[--C-:B------:R-:W-:Y:S01]  /*89e0*/  HADD2.F32 R91, -RZ, R9.reuse.H0_H0 ;  /* 0x20000009ff5b7230 */ /* 0x100fe20000004100 */
[----:B-1----:R-:W-:Y:S01]  /*89f0*/  F2FP.F16.E5M2.UNPACK_B R4, R156 ;  /* 0x0000009cff04723e */ /* 0x002fe200020004ff */
[----:B------:R-:W-:Y:S01]  /*8a00*/  HADD2.F32 R93, -RZ, R9.H1_H1 ;  /* 0x30000009ff5d7230 */ /* 0x000fe20000004100 */
[-C--:B------:R-:W-:Y:S01]  /*8a10*/  F2FP.F16.E5M2.UNPACK_B R2, R148.reuse ;  /* 0x00000094ff02723e */ /* 0x080fe200020004ff */
[--C-:B------:R-:W-:Y:S01]  /*8a20*/  HADD2.F32 R94, -RZ, R8.reuse.H0_H0 ;  /* 0x20000008ff5e7230 */ /* 0x100fe20000004100 */
[----:B------:R-:W-:Y:S01]  /*8a30*/  F2FP.F16.E5M2.UNPACK_B R148, R148.H1 ;  /* 0x00000094ff94723e */ /* 0x000fe200030004ff */
[----:B------:R-:W-:Y:S01]  /*8a40*/  HADD2.F32 R97, -RZ, R8.H1_H1 ;  /* 0x30000008ff617230 */ /* 0x000fe20000004100 */
[----:B------:R-:W-:Y:S01]  /*8a50*/  F2FP.F16.E5M2.UNPACK_B R149, R149.H1 ;  /* 0x00000095ff95723e */ /* 0x000fe200030004ff */
[--C-:B------:R-:W-:Y:S01]  /*8a60*/  HADD2.F32 R98, -RZ, R7.reuse.H0_H0 ;  /* 0x20000007ff627230 */ /* 0x100fe20000004100 */
[----:B------:R-:W-:Y:S01]  /*8a70*/  F2FP.F16.E5M2.UNPACK_B R150, R150.H1 ;  /* 0x00000096ff96723e */ /* 0x000fe200030004ff */
[----:B------:R-:W-:Y:S01]  /*8a80*/  HADD2.F32 R101, -RZ, R7.H1_H1 ;  /* 0x30000007ff657230 */ /* 0x000fe20000004100 */
[----:B------:R-:W-:Y:S01]  /*8a90*/  F2FP.F16.E5M2.UNPACK_B R151, R151.H1 ;  /* 0x00000097ff97723e */ /* 0x000fe200030004ff */
[--C-:B------:R-:W-:Y:S01]  /*8aa0*/  HADD2.F32 R102, -RZ, R6.reuse.H0_H0 ;  /* 0x20000006ff667230 */ /* 0x100fe20000004100 */
[----:B------:R-:W-:Y:S01]  /*8ab0*/  IADD3 R195, PT, PT, R195, 0x270, RZ ;  /* 0x00000270c3c37810 */ /* 0x000fe20007ffe0ff */
[----:B------:R-:W-:Y:S01]  /*8ac0*/  HADD2.F32 R105, -RZ, R6.H1_H1 ;  /* 0x30000006ff697230 */ /* 0x000fe20000004100 */
[----:B------:R-:W-:Y:S01]  /*8ad0*/  F2FP.F16.E5M2.UNPACK_B R138, R163 ;  /* 0x000000a3ff8a723e */ /* 0x000fe200020004ff */
[--C-:B------:R-:W-:Y:S01]  /*8ae0*/  HADD2.F32 R106, -RZ, R5.reuse.H0_H0 ;  /* 0x20000005ff6a7230 */ /* 0x100fe20000004100 */
[----:B------:R-:W-:Y:S01]  /*8af0*/  LOP3.LUT R195, R195, 0xfefffff8, RZ, 0xc0, !PT ;  /* 0xfefffff8c3c37812 */ /* 0x000fe200078ec0ff */
[----:B------:R-:W-:Y:S01]  /*8b00*/  HADD2.F32 R109, -RZ, R5.H1_H1 ;  /* 0x30000005ff6d7230 */ /* 0x000fe20000004100 */
[----:B------:R-:W-:Y:S01]  /*8b10*/  F2FP.F16.E5M2.UNPACK_B R116, R157 ;  /* 0x0000009dff74723e */ /* 0x000fe200020004ff */
[--C-:B------:R-:W-:Y:S01]  /*8b20*/  HADD2.F32 R110, -RZ, R4.reuse.H0_H0 ;  /* 0x20000004ff6e7230 */ /* 0x100fe20000004100 */
[----:B------:R-:W-:Y:S01]  /*8b30*/  F2FP.F16.E5M2.UNPACK_B R120, R158 ;  /* 0x0000009eff78723e */ /* 0x000fe200020004ff */
[----:B------:R-:W-:Y:S01]  /*8b40*/  HADD2.F32 R113, -RZ, R4.H1_H1 ;  /* 0x30000004ff717230 */ /* 0x000fe20000004100 */
[----:B------:R-:W-:Y:S01]  /*8b50*/  F2FP.F16.E5M2.UNPACK_B R124, R159 ;  /* 0x0000009fff7c723e */ /* 0x000fe200020004ff */
[----:B------:R-:W1:Y:S01]  /*8b60*/  LDTM.x64 R4, tmem[UR4+0x40] ;  /* 0x00004004000479ee */ /* 0x000e620008340000 */
[--C-:B------:R-:W-:Y:S01]  /*8b70*/  HADD2.F32 R0, -RZ, R2.reuse.H0_H0 ;  /* 0x20000002ff007230 */ /* 0x100fe20000004100 */
[----:B------:R-:W-:Y:S01]  /*8b80*/  NOP ;  /* 0x0000000000007918 */ /* 0x000fe20000000000 */
[----:B-1----:R1:W-:Y:S01]  /*8b90*/  SYNCS.ARRIVE.TRANS64.RED.A1T0 RZ, [R195+URZ], RZ ;  /* 0x000000ffc3ff79a7 */ /* 0x0023e200081004ff */
[----:B------:R-:W-:Y:S01]  /*8ba0*/  HADD2.F32 R2, -RZ, R2.H1_H1 ;  /* 0x30000002ff027230 */ /* 0x000fe20000004100 */
[----:B------:R-:W-:Y:S01]  /*8bb0*/  F2FP.F16.E5M2.UNPACK_B R128, R160 ;  /* 0x000000a0ff80723e */ /* 0x000fe200020004ff */
[--C-:B------:R-:W-:Y:S01]  /*8bc0*/  HADD2.F32 R86, -RZ, R149.reuse.H1_H1 ;  /* 0x30000095ff567230 */ /* 0x100fe20000004100 */
[----:B------:R-:W-:Y:S01]  /*8bd0*/  F2FP.F16.E5M2.UNPACK_B R132, R161 ;  /* 0x000000a1ff84723e */ /* 0x000fe200020004ff */
[--C-:B------:R-:W-:Y:S01]  /*8be0*/  HADD2.F32 R114, -RZ, R116.reuse.H0_H0 ;  /* 0x20000074ff727230 */ /* 0x100fe20000004100 */
[----:B------:R-:W-:Y:S01]  /*8bf0*/  F2FP.F16.E5M2.UNPACK_B R136, R162 ;  /* 0x000000a2ff88723e */ /* 0x000fe200020004ff */
[----:B------:R-:W-:Y:S01]  /*8c00*/  HADD2.F32 R117, -RZ, R116.H1_H1 ;  /* 0x30000074ff757230 */ /* 0x000fe20000004100 */
[----:B------:R-:W-:Y:S01]  /*8c10*/  F2FP.F16.E5M2.UNPACK_B R152, R152.H1 ;  /* 0x00000098ff98723e */ /* 0x000fe200030004ff */
        /* <DEDUP_REMOVED lines=12> */
[C---:B------:R-:W-:Y:S01]  /*8ce0*/  FMUL R4, R78.reuse, R4 ;  /* 0x000000044e047220 */ /* 0x040fe20000400000 */
[C---:B------:R-:W-:Y:S01]  /*8cf0*/  FMUL R5, R78.reuse, R5 ;  /* 0x000000054e057220 */ /* 0x040fe20000400000 */
[----:B------:R-:W-:Y:S02]  /*8d00*/  HADD2.F32 R3, -RZ, R148.H0_H0 ;  /* 0x20000094ff037230 */ /* 0x000fe40000004100 */
        /* <DEDUP_REMOVED lines=9> */
[----:B------:R-:W-:Y:S02]  /*8da0*/  HADD2.F32 R130, -RZ, R132.H0_H0 ;  /* 0x20000084ff827230 */ /* 0x000fe40000004100 */
[C---:B------:R-:W-:Y:S01]  /*8db0*/  FMUL R6, R78.reuse, R6 ;  /* 0x000000064e067220 */ /* 0x040fe20000400000 */
[----:B------:R-:W-:Y:S02]  /*8dc0*/  HADD2.F32 R82, -RZ, R148.H1_H1 ;  /* 0x30000094ff527230 */ /* 0x000fe40000004100 */
[C---:B------:R-:W-:Y:S01]  /*8dd0*/  FMUL R7, R78.reuse, R7 ;  /* 0x000000074e077220 */ /* 0x040fe20000400000 */
[----:B------:R-:W-:Y:S02]  /*8de0*/  HADD2.F32 R85, -RZ, R149.H0_H0 ;  /* 0x20000095ff557230 */ /* 0x000fe40000004100 */
[C---:B------:R-:W-:Y:S01]  /*8df0*/  FFMA R6, R81.reuse, R3, R6 ;  /* 0x0000000351067223 */ /* 0x040fe20000000006 */
[----:B------:R-:W-:Y:S02]  /*8e00*/  HADD2.F32 R133, -RZ, R132.H1_H1 ;  /* 0x30000084ff857230 */ /* 0x000fe40000004100 */
[C---:B------:R-:W-:Y:S01]  /*8e10*/  FFMA R7, R81.reuse, R82, R7 ;  /* 0x0000005251077223 */ /* 0x040fe20000000007 */
[C---:B------:R-:W-:Y:S01]  /*8e20*/  FFMA R8, R81.reuse, R83, R8 ;  /* 0x0000005351087223 */ /* 0x040fe20000000008 */
[C---:B------:R-:W-:Y:S01]  /*8e30*/  FFMA R9, R81.reuse, R84, R9 ;  /* 0x0000005451097223 */ /* 0x040fe20000000009 */
[--C-:B------:R-:W-:Y:S02]  /*8e40*/  HADD2.F32 R82, -RZ, R138.reuse.H0_H0 ;  /* 0x2000008aff527230 */ /* 0x100fe40000004100 */
[C---:B------:R-:W-:Y:S01]  /*8e50*/  FMUL R10, R78.reuse, R10 ;  /* 0x0000000a4e0a7220 */ /* 0x040fe20000400000 */
[----:B------:R-:W-:Y:S02]  /*8e60*/  HADD2.F32 R83, -RZ, R138.H1_H1 ;  /* 0x3000008aff537230 */ /* 0x000fe40000004100 */
[C---:B------:R-:W-:Y:S01]  /*8e70*/  FMUL R11, R78.reuse, R11 ;  /* 0x0000000b4e0b7220 */ /* 0x040fe20000400000 */
[----:B------:R-:W-:Y:S02]  /*8e80*/  HADD2.F32 R89, -RZ, R150.H0_H0 ;  /* 0x20000096ff597230 */ /* 0x000fe40000004100 */
[C---:B------:R-:W-:Y:S01]  /*8e90*/  FFMA R10, R81.reuse, R85, R10 ;  /* 0x00000055510a7223 */ /* 0x040fe2000000000a */
[--C-:B------:R-:W-:Y:S02]  /*8ea0*/  HADD2.F32 R134, -RZ, R136.reuse.H0_H0 ;  /* 0x20000088ff867230 */ /* 0x100fe40000004100 */
[C---:B------:R-:W-:Y:S01]  /*8eb0*/  FFMA R11, R81.reuse, R86, R11 ;  /* 0x00000056510b7223 */ /* 0x040fe2000000000b */
[C---:B------:R-:W-:Y:S01]  /*8ec0*/  FFMA R12, R81.reuse, R87, R12 ;  /* 0x00000057510c7223 */ /* 0x040fe2000000000c */
[----:B------:R-:W-:Y:S01]  /*8ed0*/  FFMA R13, R81, R88, R13 ;  /* 0x00000058510d7223 */ /* 0x000fe2000000000d */
[----:B------:R-:W-:Y:S01]  /*8ee0*/  F2FP.SATFINITE.E5M2.F32.PACK_AB_MERGE_C R86, R7, R6, RZ ;  /* 0x000000060756723e */ /* 0x000fe200048060ff */
[C---:B------:R-:W-:Y:S01]  /*8ef0*/  FMUL R7, R78.reuse, R20 ;  /* 0x000000144e077220 */ /* 0x040fe20000400000 */
[----:B------:R-:W-:Y:S01]  /*8f00*/  F2FP.SATFINITE.E5M2.F32.PACK_AB_MERGE_C R138, R11, R10, RZ ;  /* 0x0000000a0b8a723e */ /* 0x000fe200048060ff */
[C---:B------:R-:W-:Y:S01]  /*8f10*/  FMUL R10, R78.reuse, R21 ;  /* 0x000000154e0a7220 */ /* 0x040fe20000400000 */
[C---:B------:R-:W-:Y:S01]  /*8f20*/  FMUL R21, R78.reuse, R28 ;  /* 0x0000001c4e157220 */ /* 0x040fe20000400000 */
[----:B------:R-:W-:Y:S02]  /*8f30*/  HADD2.F32 R137, -RZ, R136.H1_H1 ;  /* 0x30000088ff897230 */ /* 0x000fe40000004100 */
[C---:B------:R-:W-:Y:S01]  /*8f40*/  FMUL R14, R78.reuse, R14 ;  /* 0x0000000e4e0e7220 */ /* 0x040fe20000400000 */
[----:B------:R-:W-:Y:S02]  /*8f50*/  HADD2.F32 R90, -RZ, R150.H1_H1 ;  /* 0x30000096ff5a7230 */ /* 0x000fe40000004100 */
[C---:B------:R-:W-:Y:S01]  /*8f60*/  FMUL R15, R78.reuse, R15 ;  /* 0x0000000f4e0f7220 */ /* 0x040fe20000400000 */
[--C-:B------:R-:W-:Y:S02]  /*8f70*/  HADD2.F32 R92, -RZ, R151.reuse.H0_H0 ;  /* 0x20000097ff5c7230 */ /* 0x100fe40000004100 */
[C---:B------:R-:W-:Y:S01]  /*8f80*/  FFMA R14, R81.reuse, R89, R14 ;  /* 0x00000059510e7223 */ /* 0x040fe2000000000e */
[----:B------:R-:W-:Y:S02]  /*8f90*/  HADD2.F32 R95, -RZ, R151.H1_H1 ;  /* 0x30000097ff5f7230 */ /* 0x000fe40000004100 */
[C---:B------:R-:W-:Y:S01]  /*8fa0*/  FFMA R15, R81.reuse, R90, R15 ;  /* 0x0000005a510f7223 */ /* 0x040fe2000000000f */
[C---:B------:R-:W-:Y:S01]  /*8fb0*/  FFMA R0, R81.reuse, R91, R0 ;  /* 0x0000005b51007223 */ /* 0x040fe20000000000 */
[----:B------:R-:W-:Y:S01]  /*8fc0*/  FFMA R2, R81, R93, R2 ;  /* 0x0000005d51027223 */ /* 0x000fe20000000002 */
[C---:B------:R-:W-:Y:S01]  /*8fd0*/  FMUL R3, R78.reuse, R18 ;  /* 0x000000124e037220 */ /* 0x040fe20000400000 */
[C---:B------:R-:W-:Y:S01]  /*8fe0*/  FMUL R18, R78.reuse, R25 ;  /* 0x000000194e127220 */ /* 0x040fe20000400000 */
[----:B------:R-:W-:Y:S01]  /*8ff0*/  F2FP.SATFINITE.E5M2.F32.PACK_AB_MERGE_C R14, R15, R14, RZ ;  /* 0x0000000e0f0e723e */ /* 0x000fe200048060ff */
[C---:B------:R-:W-:Y:S01]  /*9000*/  FMUL R25, R78.reuse, R32 ;  /* 0x000000204e197220 */ /* 0x040fe20000400000 */
[C---:B------:R-:W-:Y:S01]  /*9010*/  FFMA R3, R81.reuse, R92, R3 ;  /* 0x0000005c51037223 */ /* 0x040fe20000000003 */
[C---:B------:R-:W-:Y:S01]  /*9020*/  FMUL R6, R78.reuse, R19 ;  /* 0x000000134e067220 */ /* 0x040fe20000400000 */
[--C-:B------:R-:W-:Y:S02]  /*9030*/  HADD2.F32 R96, -RZ, R152.reuse.H0_H0 ;  /* 0x20000098ff607230 */ /* 0x100fe40000004100 */
[C---:B------:R-:W-:Y:S01]  /*9040*/  FMUL R11, R78.reuse, R22 ;  /* 0x000000164e0b7220 */ /* 0x040fe20000400000 */
[----:B------:R-:W-:Y:S02]  /*9050*/  HADD2.F32 R99, -RZ, R152.H1_H1 ;  /* 0x30000098ff637230 */ /* 0x000fe40000004100 */
[C---:B------:R-:W-:Y:S01]  /*9060*/  FFMA R6, R81.reuse, R95, R6 ;  /* 0x0000005f51067223 */ /* 0x040fe20000000006 */
[C---:B------:R-:W-:Y:S01]  /*9070*/  FFMA R7, R81.reuse, R94, R7 ;  /* 0x0000005e51077223 */ /* 0x040fe20000000007 */
[C---:B------:R-:W-:Y:S01]  /*9080*/  FFMA R10, R81.reuse, R97, R10 ;  /* 0x00000061510a7223 */ /* 0x040fe2000000000a */
[C---:B------:R-:W-:Y:S01]  /*9090*/  FFMA R11, R81.reuse, R96, R11 ;  /* 0x00000060510b7223 */ /* 0x040fe2000000000b */
[----:B------:R-:W-:Y:S01]  /*90a0*/  FMUL R22, R78, R29 ;  /* 0x0000001d4e167220 */ /* 0x000fe20000400000 */
[----:B------:R-:W-:Y:S01]  /*90b0*/  F2FP.SATFINITE.E5M2.F32.PACK_AB_MERGE_C R3, R6, R3, RZ ;  /* 0x000000030603723e */ /* 0x000fe200048060ff */
[C---:B------:R-:W-:Y:S01]  /*90c0*/  FMUL R29, R78.reuse, R36 ;  /* 0x000000244e1d7220 */ /* 0x040fe20000400000 */
        /* <DEDUP_REMOVED lines=11> */
[----:B------:R-:W-:Y:S01]  /*9180*/  FMUL R20, R78, R27 ;  /* 0x0000001b4e147220 */ /* 0x000fe20000400000 */
[--C-:B------:R-:W-:Y:S01]  /*9190*/  HADD2.F32 R104, -RZ, R154.reuse.H0_H0 ;  /* 0x2000009aff687230 */ /* 0x100fe20000004100 */
[----:B------:R-:W-:Y:S01]  /*91a0*/  F2FP.SATFINITE.E5M2.F32.PACK_AB_MERGE_C R16, R10, R7, R16 ;  /* 0x000000070a10723e */ /* 0x000fe20004806010 */
[----:B------:R-:W-:Y:S02]  /*91b0*/  HADD2.F32 R107, -RZ, R154.H1_H1 ;  /* 0x3000009aff6b7230 */ /* 0x000fe40000004100 */
[C---:B------:R-:W-:Y:S01]  /*91c0*/  FFMA R20, R81.reuse, R103, R20 ;  /* 0x0000006751147223 */ /* 0x040fe20000000014 */
[C---:B------:R-:W-:Y:S01]  /*91d0*/  FFMA R21, R81.reuse, R102, R21 ;  /* 0x0000006651157223 */ /* 0x040fe20000000015 */
[C---:B------:R-:W-:Y:S01]  /*91e0*/  FFMA R22, R81.reuse, R105, R22 ;  /* 0x0000006951167223 */ /* 0x040fe20000000016 */
[C---:B------:R-:W-:Y:S01]  /*91f0*/  FMUL R23, R78.reuse, R30 ;  /* 0x0000001e4e177220 */ /* 0x040fe20000400000 */
[----:B------:R-:W-:Y:S01]  /*9200*/  FMUL R30, R78, R37 ;  /* 0x000000254e1e7220 */ /* 0x000fe20000400000 */
[----:B------:R-:W-:Y:S01]  /*9210*/  F2FP.SATFINITE.E5M2.F32.PACK_AB_MERGE_C R19, R20, R19, RZ ;  /* 0x000000131413723e */ /* 0x000fe200048060ff */
[C---:B------:R-:W-:Y:S01]  /*9220*/  FMUL R37, R78.reuse, R44 ;  /* 0x0000002c4e257220 */ /* 0x040fe20000400000 */
[C---:B------:R-:W-:Y:S01]  /*9230*/  FFMA R23, R81.reuse, R104, R23 ;  /* 0x0000006851177223 */ /* 0x040fe20000000017 */
        /* <DEDUP_REMOVED lines=20> */
[----:B------:R-:W-:Y:S01]  /*9380*/  F2FP.F16.E5M2.UNPACK_B R159, R159.H1 ;  /* 0x0000009fff9f723e */ /* 0x000fe200030004ff */
[----:B------:R-:W-:Y:S01]  /*9390*/  FMUL R38, R78, R45 ;  /* 0x0000002d4e267220 */ /* 0x000fe20000400000 */
[----:B------:R-:W-:Y:S01]  /*93a0*/  F2FP.SATFINITE.E5M2.F32.PACK_AB_MERGE_C R19, R28, R27, RZ ;  /* 0x0000001b1c13723e */ /* 0x000fe200048060ff */
[----:B------:R-:W-:Y:S01]  /*93b0*/  FFMA R31, R81, R112, R31 ;  /* 0x00000070511f7223 */ /* 0x000fe2000000001f */
[C---:B------:R-:W-:Y:S01]  /*93c0*/  FMUL R45, R78.reuse, R52 ;  /* 0x000000344e2d7220 */ /* 0x040fe20000400000 */
[C---:B------:R-:W-:Y:S01]  /*93d0*/  FMUL R52, R78.reuse, R59 ;  /* 0x0000003b4e347220 */ /* 0x040fe20000400000 */
[----:B------:R-:W-:Y:S01]  /*93e0*/  F2FP.F16.E5M2.UNPACK_B R160, R160.H1 ;  /* 0x000000a0ffa0723e */ /* 0x000fe200030004ff */
[C---:B------:R-:W-:Y:S01]  /*93f0*/  FMUL R59, R78.reuse, R66 ;  /* 0x000000424e3b7220 */ /* 0x040fe20000400000 */
[----:B------:R-:W-:Y:S01]  /*9400*/  F2FP.SATFINITE.E5M2.F32.PACK_AB_MERGE_C R66, R13, R12, R14 ;  /* 0x0000000c0d42723e */ /* 0x000fe2000480600e */
        /* <DEDUP_REMOVED lines=11> */
[C---:B------:R-:W-:Y:S01]  /*94c0*/  FFMA R35, R81.reuse, R116, R35 ;  /* 0x0000007451237223 */ /* 0x040fe20000000023 */
[C---:B------:R-:W-:Y:S01]  /*94d0*/  FMUL R36, R78.reuse, R43 ;  /* 0x0000002b4e247220 */ /* 0x040fe20000400000 */
[--C-:B------:R-:W-:Y:S02]  /*94e0*/  HADD2.F32 R120, -RZ, R158.reuse.H0_H0 ;  /* 0x2000009eff787230 */ /* 0x100fe40000004100 */
[C---:B------:R-:W-:Y:S01]  /*94f0*/  FMUL R39, R78.reuse, R46 ;  /* 0x0000002e4e277220 */ /* 0x040fe20000400000 */
[----:B------:R-:W-:Y:S02]  /*9500*/  HADD2.F32 R123, -RZ, R158.H1_H1 ;  /* 0x3000009eff7b7230 */ /* 0x000fe40000004100 */
        /* <DEDUP_REMOVED lines=8> */
[C---:B------:R-:W-:Y:S01]  /*9590*/  FFMA R40, R81.reuse, R123, R40 ;  /* 0x0000007b51287223 */ /* 0x040fe20000000028 */
[C---:B------:R-:W-:Y:S01]  /*95a0*/  FMUL R44, R78.reuse, R51 ;  /* 0x000000334e2c7220 */ /* 0x040fe20000400000 */
[C---:B------:R-:W-:Y:S01]  /*95b0*/  FFMA R41, R81.reuse, R122, R41 ;  /* 0x0000007a51297223 */ /* 0x040fe20000000029 */
[C---:B------:R-:W-:Y:S01]  /*95c0*/  FFMA R42, R81.reuse, R125, R42 ;  /* 0x0000007d512a7223 */ /* 0x040fe2000000002a */
[C---:B------:R-:W-:Y:S01]  /*95d0*/  FMUL R46, R78.reuse, R53 ;  /* 0x000000354e2e7220 */ /* 0x040fe20000400000 */
[--C-:B------:R-:W-:Y:S02]  /*95e0*/  HADD2.F32 R128, -RZ, R160.reuse.H0_H0 ;  /* 0x200000a0ff807230 */ /* 0x100fe40000004100 */
[C---:B------:R-:W-:Y:S01]  /*95f0*/  FMUL R50, R78.reuse, R57 ;  /* 0x000000394e327220 */ /* 0x040fe20000400000 */
[C---:B------:R-:W-:Y:S01]  /*9600*/  FMUL R51, R78.reuse, R58 ;  /* 0x0000003a4e337220 */ /* 0x040fe20000400000 */
[C---:B------:R-:W-:Y:S01]  /*9610*/  FMUL R53, R78.reuse, R60 ;  /* 0x0000003c4e357220 */ /* 0x040fe20000400000 */
[C---:B------:R-:W-:Y:S01]  /*9620*/  FFMA R43, R81.reuse, R124, R43 ;  /* 0x0000007c512b7223 */ /* 0x040fe2000000002b */
[----:B------:R-:W-:Y:S02]  /*9630*/  HADD2.F32 R131, -RZ, R160.H1_H1 ;  /* 0x300000a0ff837230 */ /* 0x000fe40000004100 */
[C---:B------:R-:W-:Y:S01]  /*9640*/  FMUL R47, R78.reuse, R54 ;  /* 0x000000364e2f7220 */ /* 0x040fe20000400000 */
[C---:B------:R-:W-:Y:S01]  /*9650*/  FMUL R57, R78.reuse, R64 ;  /* 0x000000404e397220 */ /* 0x040fe20000400000 */
[C---:B------:R-:W-:Y:S01]  /*9660*/  FMUL R58, R78.reuse, R65 ;  /* 0x000000414e3a7220 */ /* 0x040fe20000400000 */
[C---:B------:R-:W-:Y:S01]  /*9670*/  FMUL R60, R78.reuse, R67 ;  /* 0x000000434e3c7220 */ /* 0x040fe20000400000 */
[----:B------:R-:W-:Y:S01]  /*9680*/  FFMA R44, R81, R127, R44 ;  /* 0x0000007f512c7223 */ /* 0x000fe2000000002c */
[C---:B------:R-:W-:Y:S01]  /*9690*/  FMUL R48, R78.reuse, R55 ;  /* 0x000000374e307220 */ /* 0x040fe20000400000 */
[----:B------:R-:W-:Y:S01]  /*96a0*/  F2FP.SATFINITE.E5M2.F32.PACK_AB_MERGE_C R64, R5, R4, R86 ;  /* 0x000000040540723e */ /* 0x000fe20004806056 */
[----:B------:R-:W-:Y:S01]  /*96b0*/  FFMA R45, R81, R126, R45 ;  /* 0x0000007e512d7223 */ /* 0x000fe2000000002d */
[----:B------:R-:W-:Y:S01]  /*96c0*/  F2FP.SATFINITE.E5M2.F32.PACK_AB_MERGE_C R65, R9, R8, R138 ;  /* 0x000000080941723e */ /* 0x000fe2000480608a */
[----:B------:R-:W-:Y:S01]  /*96d0*/  FMUL R49, R78, R56 ;  /* 0x000000384e317220 */ /* 0x000fe20000400000 */
[----:B------:R-:W-:Y:S01]  /*96e0*/  F2FP.SATFINITE.E5M2.F32.PACK_AB_MERGE_C R67, R2, R0, R3 ;  /* 0x000000000243723e */ /* 0x000fe20004806003 */
[C---:B------:R-:W-:Y:S01]  /*96f0*/  FFMA R46, R81.reuse, R129, R46 ;  /* 0x00000081512e7223 */ /* 0x040fe2000000002e */
[----:B------:R-:W-:Y:S01]  /*9700*/  F2FP.F16.E5M2.UNPACK_B R162, R162.H1 ;  /* 0x000000a2ffa2723e */ /* 0x000fe200030004ff */
[--C-:B------:R-:W-:Y:S02]  /*9710*/  HADD2.F32 R132, -RZ, R161.reuse.H0_H0 ;  /* 0x200000a1ff847230 */ /* 0x100fe40000004100 */
[C---:B------:R-:W-:Y:S01]  /*9720*/  FFMA R47, R81.reuse, R128, R47 ;  /* 0x00000080512f7223 */ /* 0x040fe2000000002f */
[----:B------:R1:W-:Y:S01]  /*9730*/  STS.128 [R172+UR49+0x6400], R64 ;  /* 0x00640040ac007988 */ /* 0x0003e20008000c31 */
[----:B------:R-:W-:Y:S02]  /*9740*/  HADD2.F32 R135, -RZ, R161.H1_H1 ;  /* 0x300000a1ff877230 */ /* 0x000fe40000004100 */
[C---:B------:R-:W-:Y:S01]  /*9750*/  FFMA R48, R81.reuse, R131, R48 ;  /* 0x0000008351307223 */ /* 0x040fe20000000030 */
[C---:B------:R-:W-:Y:S01]  /*9760*/  FFMA R49, R81.reuse, R130, R49 ;  /* 0x0000008251317223 */ /* 0x040fe20000000031 */
[----:B------:R-:W-:Y:S01]  /*9770*/  F2FP.F16.E5M2.UNPACK_B R163, R163.H1 ;  /* 0x000000a3ffa3723e */ /* 0x000fe200030004ff */
[C---:B------:R-:W-:Y:S01]  /*9780*/  FFMA R50, R81.reuse, R133, R50 ;  /* 0x0000008551327223 */ /* 0x040fe20000000032 */
[----:B------:R-:W-:Y:S01]  /*9790*/  FMUL R54, R78, R61 ;  /* 0x0000003d4e367220 */ /* 0x000fe20000400000 */
[--C-:B------:R-:W-:Y:S01]  /*97a0*/  HADD2.F32 R136, -RZ, R162.reuse.H0_H0 ;  /* 0x200000a2ff887230 */ /* 0x100fe20000004100 */
[----:B------:R1:W-:Y:S01]  /*97b0*/  STS.128 [R197+0x6010], R16 ;  /* 0x00601010c5007388 */ /* 0x0003e20000000c00 */
[----:B------:R-:W-:Y:S01]  /*97c0*/  F2FP.SATFINITE.E5M2.F32.PACK_AB_MERGE_C R35, R36, R35, RZ ;  /* 0x000000232423723e */ /* 0x000fe200048060ff */
[C---:B------:R-:W-:Y:S01]  /*97d0*/  FFMA R51, R81.reuse, R132, R51 ;  /* 0x0000008451337223 */ /* 0x040fe20000000033 */
[----:B------:R-:W-:Y:S01]  /*97e0*/  F2FP.SATFINITE.E5M2.F32.PACK_AB_MERGE_C R39, R40, R39, RZ ;  /* 0x000000272827723e */ /* 0x000fe200048060ff */
[----:B------:R-:W-:Y:S02]  /*97f0*/  HADD2.F32 R139, -RZ, R162.H1_H1 ;  /* 0x300000a2ff8b7230 */ /* 0x000fe40000004100 */
[C---:B------:R-:W-:Y:S01]  /*9800*/  FMUL R55, R78.reuse, R62 ;  /* 0x0000003e4e377220 */ /* 0x040fe20000400000 */
[C---:B------:R-:W-:Y:S01]  /*9810*/  FFMA R52, R81.reuse, R135, R52 ;  /* 0x0000008751347223 */ /* 0x040fe20000000034 */
[----:B------:R-:W-:Y:S01]  /*9820*/  FMUL R56, R78, R63 ;  /* 0x0000003f4e387220 */ /* 0x000fe20000400000 */
[C---:B------:R-:W-:Y:S01]  /*9830*/  FFMA R53, R81.reuse, R134, R53 ;  /* 0x0000008651357223 */ /* 0x040fe20000000035 */
[C---:B------:R-:W-:Y:S01]  /*9840*/  FFMA R54, R81.reuse, R137, R54 ;  /* 0x0000008951367223 */ /* 0x040fe20000000036 */
[--C-:B------:R-:W-:Y:S02]  /*9850*/  HADD2.F32 R84, -RZ, R163.reuse.H0_H0 ;  /* 0x200000a3ff547230 */ /* 0x100fe40000004100 */
[C---:B------:R-:W-:Y:S01]  /*9860*/  FFMA R55, R81.reuse, R136, R55 ;  /* 0x0000008851377223 */ /* 0x040fe20000000037 */
[----:B------:R-:W-:Y:S02]  /*9870*/  HADD2.F32 R85, -RZ, R163.H1_H1 ;  /* 0x300000a3ff557230 */ /* 0x000fe40000004100 */
[C---:B------:R-:W-:Y:S01]  /*9880*/  FFMA R56, R81.reuse, R139, R56 ;  /* 0x0000008b51387223 */ /* 0x040fe20000000038 */
[----:B------:R-:W-:Y:S01]  /*9890*/  F2FP.SATFINITE.E5M2.F32.PACK_AB_MERGE_C R43, R44, R43, RZ ;  /* 0x0000002b2c2b723e */ /* 0x000fe200048060ff */
[C---:B------:R-:W-:Y:S01]  /*98a0*/  FFMA R57, R81.reuse, R82, R57 ;  /* 0x0000005251397223 */ /* 0x040fe20000000039 */
[C---:B------:R-:W-:Y:S01]  /*98b0*/  FFMA R58, R81.reuse, R83, R58 ;  /* 0x00000053513a7223 */ /* 0x040fe2000000003a */
[C---:B------:R-:W-:Y:S01]  /*98c0*/  FFMA R59, R81.reuse, R84, R59 ;  /* 0x00000054513b7223 */ /* 0x040fe2000000003b */
[----:B------:R-:W-:Y:S01]  /*98d0*/  F2FP.SATFINITE.E5M2.F32.PACK_AB_MERGE_C R33, R34, R33, R35 ;  /* 0x000000212221723e */ /* 0x000fe20004806023 */
[----:B------:R-:W-:Y:S01]  /*98e0*/  FFMA R60, R81, R85, R60 ;  /* 0x00000055513c7223 */ /* 0x000fe2000000003c */
[----:B------:R-:W-:Y:S02]  /*98f0*/  F2FP.SATFINITE.E5M2.F32.PACK_AB_MERGE_C R32, R30, R29, R32 ;  /* 0x0000001d1e20723e */ /* 0x000fe40004806020 */
        /* <DEDUP_REMOVED lines=11> */
[----:B------:R-:W-:Y:S03]  /*99b0*/  IADD3 R76, PT, PT, R76, 0x1, RZ ;  /* 0x000000014c4c7810 */ /* 0x000fe60007ffe0ff */
        /* <DEDUP_REMOVED lines=9> */
[----:B------:R-:W-:Y:S02]  /*9a50*/  UIADD3 UR8, UP0, UPT, UR52, 0x680, URZ ;  /* 0x0000068034087890 */ /* 0x000fe4000ff1e0ff */
[----:B------:R-:W-:Y:S02]  /*9a60*/  UIADD3 UR5, UPT, UPT, UR41, 0x40, URZ ;  /* 0x0000004029057890 */ /* 0x000fe4000fffe0ff */
[----:B------:R-:W-:Y:S02]  /*9a70*/  UIADD3 UR4, UPT, UPT, UR49, 0x6400, URZ ;  /* 0x0000640031047890 */ /* 0x000fe4000fffe0ff */
[----:B------:R-:W-:Y:S01]  /*9a80*/  UIADD3.X UR9, UPT, UPT, URZ, UR53, URZ, UP0, !UPT ;  /* 0x00000035ff097290 */ /* 0x000fe200087fe4ff */
[----:B------:R-:W-:Y:S01]  /*9a90*/  UMOV UR6, UR42 ;  /* 0x0000002a00067c82 */ /* 0x000fe20008000000 */
[----:B------:R-:W-:Y:S07]  /*9aa0*/  UMOV UR7, UR36 ;  /* 0x0000002400077c82 */ /* 0x000fee0008000000 */
[----:B------:R2:W-:Y:S01]  /*9ab0*/  UTMASTG.3D [UR4], [UR8] ;  /* 0x00000004080073b5 */ /* 0x0005e20008010000 */
[----:B------:R0:W-:Y:S01]  /*9ac0*/  UTMACMDFLUSH ;  /* 0x00000000000079b7 */ /* 0x0001e20000000000 */
[----:B--2---:R-:W-:Y:S04]  /*9ad0*/  DEPBAR.LE SB0, 0x1 ;  /* 0x000080400000791a */ /* 0x004fe80000000000 */
.L_x_151:
[----:B------:R-:W-:Y:S05]  /*9ae0*/  BSYNC.RECONVERGENT B0 ;  /* 0x0000000000007941 */ /* 0x000fea0003800200 */
.L_x_150:
[----:B------:R-:W-:Y:S01]  /*9af0*/  BAR.SYNC.DEFER_BLOCKING 0x1, 0x80 ;  /* 0x0042000000007b1d */ /* 0x000fe20000010000 */
[----:B------:R-:W-:Y:S01]  /*9b00*/  ISETP.NE.AND P2, PT, R194, RZ, PT ;  /* 0x000000ffc200720c */ /* 0x000fe20003f45270 */
[----:B------:R-:W-:Y:S01]  /*9b10*/  IMAD.IADD R20, R75, 0x1, R147 ;  /* 0x000000014b147824 */ /* 0x000fe200078e0293 */
[----:B------:R-:W-:Y:S01]  /*9b20*/  ISETP.NE.AND P0, PT, R196, 0x2, PT ;  /* 0x00000002c400780c */ /* 0x000fe20003f05270 */
[----:B------:R-:W-:Y:S01]  /*9b30*/  IMAD.IADD R21, R77, 0x1, R170 ;  /* 0x000000014d157824 */ /* 0x000fe200078e02aa */
[----:B------:R-:W-:Y:S02]  /*9b40*/  ISETP.NE.AND P1, PT, R76, 0x4, PT ;  /* 0x000000044c00780c */ /* 0x000fe40003f25270 */
[----:B------:R-:W-:Y:S02]  /*9b50*/  SEL R3, RZ, 0x1, P0 ;  /* 0x00000001ff037807 */ /* 0x000fe40000000000 */
[----:B------:R-:W-:Y:S02]  /*9b60*/  SEL R0, RZ, 0x1, P1 ;  /* 0x00000001ff007807 */ /* 0x000fe40000800000 */
[----:B------:R-:W-:Y:S02]  /*9b70*/  LOP3.LUT R182, R182, R3, RZ, 0x3c, !PT ;  /* 0x00000003b6b67212 */ /* 0x000fe400078e3cff */
[----:B------:R-:W-:Y:S02]  /*9b80*/  LOP3.LUT R183, R183, R0, RZ, 0x3c, !PT ;  /* 0x00000000b7b77212 */ /* 0x000fe400078e3cff */
[----:B------:R-:W-:Y:S02]  /*9b90*/  @P2 R2UR UR36, R179 ;  /* 0x00000000b32422ca */ /* 0x000fe400000e0000 */
[----:B------:R-:W-:Y:S02]  /*9ba0*/  SEL R196, R196, RZ, P0 ;  /* 0x000000ffc4c47207 */ /* 0x000fe40000000000 */
[----:B------:R-:W-:Y:S01]  /*9bb0*/  SEL R76, R76, RZ, P1 ;  /* 0x000000ff4c4c7207 */ /* 0x000fe20000800000 */
[----:B------:R-:W-:Y:S10]  /*9bc0*/  @P2 BRA `(.L_x_152) ;  /* 0xffffffc400c02947 */ /* 0x000ff4000383ffff */
[----:B------:R-:W-:Y:S05]  /*9bd0*/  EXIT ;  /* 0x000000000000794d */ /* 0x000fea0003800000 */
.L_x_25:
[----:B--2---:R2:W4:Y:S02]  /*9be0*/  SYNCS.PHASECHK.TRANS64.TRYWAIT P0, [R3+URZ+0x2a0], R2 ;  /* 0x0002a002030075a7 */ /* 0x00452400080011ff */
[----:B----4-:R-:W-:Y:S05]  /*9bf0*/  @!P0 NANOSLEEP.SYNCS 0x989680 ;  /* 0x009896800000895d */ /* 0x010fea0003900000 */
[----:B------:R-:W4:Y:S02]  /*9c00*/  @!P0 SYNCS.PHASECHK.TRANS64 P0, [R3+URZ+0x2a0], R2 ;  /* 0x0002a002030085a7 */ /* 0x000f2400080010ff */
[----:B----4-:R-:W-:Y:S05]  /*9c10*/  @!P0 BRA `(.L_x_25) ;  /* 0xfffffffc00f08947 */ /* 0x010fea000383ffff */
[----:B------:R-:W-:Y:S05]  /*9c20*/  BRA `(.L_x_153) ;  /* 0xffffff7c00d47947 */ /* 0x000fea000383ffff */
.L_x_28:
[----:B-1----:R-:W-:-:S07]  /*9c30*/  MOV R2, UR33 ;  /* 0x0000002100027c02 */ /* 0x002fce0008000f00 */
.L_x_154:
[----:B-1----:R1:W2:Y:S02]  /*9c40*/  SYNCS.PHASECHK.TRANS64.TRYWAIT P0, [R2+URZ+0x100], R5 ;  /* 0x00010005020075a7 */ /* 0x0022a400080011ff */
[----:B--2---:R-:W-:Y:S05]  /*9c50*/  @!P0 NANOSLEEP.SYNCS 0x989680 ;  /* 0x009896800000895d */ /* 0x004fea0003900000 */
[----:B------:R-:W2:Y:S02]  /*9c60*/  @!P0 SYNCS.PHASECHK.TRANS64 P0, [R2+URZ+0x100], R5 ;  /* 0x00010005020085a7 */ /* 0x000ea400080010ff */
[----:B--2---:R-:W-:Y:S05]  /*9c70*/  @!P0 BRA `(.L_x_154) ;  /* 0xfffffffc00f08947 */ /* 0x004fea000383ffff */
[----:B------:R-:W-:Y:S05]  /*9c80*/  BRA `(.L_x_27) ;  /* 0xffffff80003c7947 */ /* 0x000fea000383ffff */
.L_x_35:
[----:B-1----:R-:W-:-:S07]  /*9c90*/  MOV R2, UR17 ;  /* 0x0000001100027c02 */ /* 0x002fce0008000f00 */
.L_x_155:
[----:B-1----:R1:W2:Y:S02]  /*9ca0*/  SYNCS.PHASECHK.TRANS64.TRYWAIT P0, [R2+URZ+0x100], R5 ;  /* 0x00010005020075a7 */ /* 0x0022a400080011ff */
[----:B--2---:R-:W-:Y:S05]  /*9cb0*/  @!P0 NANOSLEEP.SYNCS 0x989680 ;  /* 0x009896800000895d */ /* 0x004fea0003900000 */
[----:B------:R-:W2:Y:S02]  /*9cc0*/  @!P0 SYNCS.PHASECHK.TRANS64 P0, [R2+URZ+0x100], R5 ;  /* 0x00010005020085a7 */ /* 0x000ea400080010ff */
[----:B--2---:R-:W-:Y:S05]  /*9cd0*/  @!P0 BRA `(.L_x_155) ;  /* 0xfffffffc00f08947 */ /* 0x004fea000383ffff */
[----:B------:R-:W-:Y:S05]  /*9ce0*/  BRA `(.L_x_34) ;  /* 0xffffff8000f87947 */ /* 0x000fea000383ffff */
.L_x_40:
[----:B-1----:R1:W2:Y:S02]  /*9cf0*/  SYNCS.PHASECHK.TRANS64.TRYWAIT P0, [R2+URZ+0x230], R3 ;  /* 0x00023003020075a7 */ /* 0x0022a400080011ff */
[----:B--2---:R-:W-:Y:S05]  /*9d00*/  @!P0 NANOSLEEP.SYNCS 0x989680 ;  /* 0x009896800000895d */ /* 0x004fea0003900000 */
[----:B------:R-:W2:Y:S02]  /*9d10*/  @!P0 SYNCS.PHASECHK.TRANS64 P0, [R2+URZ+0x230], R3 ;  /* 0x00023003020085a7 */ /* 0x000ea400080010ff */
[----:B--2---:R-:W-:Y:S05]  /*9d20*/  @!P0 BRA `(.L_x_40) ;  /* 0xfffffffc00f08947 */ /* 0x004fea000383ffff */
[----:B------:R-:W-:Y:S05]  /*9d30*/  BRA `(.L_x_156) ;  /* 0xffffff84009c7947 */ /* 0x000fea000383ffff */
.L_x_44:
[----:B---3--:R-:W-:-:S07]  /*9d40*/  MOV R0, UR5 ;  /* 0x0000000500007c02 */ /* 0x008fce0008000f00 */
.L_x_157:
[----:B-1----:R1:W2:Y:S02]  /*9d50*/  SYNCS.PHASECHK.TRANS64.TRYWAIT P0, [R0+URZ], R3 ;  /* 0x00000003000075a7 */ /* 0x0022a400080011ff */
[----:B--2---:R-:W-:Y:S05]  /*9d60*/  @!P0 NANOSLEEP.SYNCS 0x989680 ;  /* 0x009896800000895d */ /* 0x004fea0003900000 */
[----:B------:R-:W2:Y:S02]  /*9d70*/  @!P0 SYNCS.PHASECHK.TRANS64 P0, [R0+URZ], R3 ;  /* 0x00000003000085a7 */ /* 0x000ea400080010ff */
[----:B--2---:R-:W-:Y:S05]  /*9d80*/  @!P0 BRA `(.L_x_157) ;  /* 0xfffffffc00f08947 */ /* 0x004fea000383ffff */
[----:B------:R-:W-:Y:S05]  /*9d90*/  BRA `(.L_x_158) ;  /* 0xffffff8c000c7947 */ /* 0x000fea000383ffff */
.L_x_45:
[----:B---3--:R-:W-:-:S07]  /*9da0*/  MOV R0, UR5 ;  /* 0x0000000500007c02 */ /* 0x008fce0008000f00 */
.L_x_159:
[----:B-1----:R1:W2:Y:S02]  /*9db0*/  SYNCS.PHASECHK.TRANS64.TRYWAIT P0, [R0+URZ], R3 ;  /* 0x00000003000075a7 */ /* 0x0022a400080011ff */
[----:B--2---:R-:W-:Y:S05]  /*9dc0*/  @!P0 NANOSLEEP.SYNCS 0x989680 ;  /* 0x009896800000895d */ /* 0x004fea0003900000 */
[----:B------:R-:W2:Y:S02]  /*9dd0*/  @!P0 SYNCS.PHASECHK.TRANS64 P0, [R0+URZ], R3 ;  /* 0x00000003000085a7 */ /* 0x000ea400080010ff */
[----:B--2---:R-:W-:Y:S05]  /*9de0*/  @!P0 BRA `(.L_x_159) ;  /* 0xfffffffc00f08947 */ /* 0x004fea000383ffff */
[----:B------:R-:W-:Y:S05]  /*9df0*/  BRA `(.L_x_160) ;  /* 0xffffff8c00187947 */ /* 0x000fea000383ffff */
.L_x_46:
[----:B---3--:R-:W-:-:S07]  /*9e00*/  MOV R0, UR5 ;  /* 0x0000000500007c02 */ /* 0x008fce0008000f00 */
.L_x_161:
[----:B-1----:R1:W2:Y:S02]  /*9e10*/  SYNCS.PHASECHK.TRANS64.TRYWAIT P0, [R0+URZ], R3 ;  /* 0x00000003000075a7 */ /* 0x0022a400080011ff */
[----:B--2---:R-:W-:Y:S05]  /*9e20*/  @!P0 NANOSLEEP.SYNCS 0x989680 ;  /* 0x009896800000895d */ /* 0x004fea0003900000 */
[----:B------:R-:W2:Y:S02]  /*9e30*/  @!P0 SYNCS.PHASECHK.TRANS64 P0, [R0+URZ], R3 ;  /* 0x00000003000085a7 */ /* 0x000ea400080010ff */
[----:B--2---:R-:W-:Y:S05]  /*9e40*/  @!P0 BRA `(.L_x_161) ;  /* 0xfffffffc00f08947 */ /* 0x004fea000383ffff */
[----:B------:R-:W-:Y:S05]  /*9e50*/  BRA `(.L_x_162) ;  /* 0xffffff8c00247947 */ /* 0x000fea000383ffff */
.L_x_47:
[----:B---3--:R-:W-:-:S07]  /*9e60*/  MOV R0, UR5 ;  /* 0x0000000500007c02 */ /* 0x008fce0008000f00 */
.L_x_163:
[----:B-1----:R1:W2:Y:S02]  /*9e70*/  SYNCS.PHASECHK.TRANS64.TRYWAIT P0, [R0+URZ], R3 ;  /* 0x00000003000075a7 */ /* 0x0022a400080011ff */
[----:B--2---:R-:W-:Y:S05]  /*9e80*/  @!P0 NANOSLEEP.SYNCS 0x989680 ;  /* 0x009896800000895d */ /* 0x004fea0003900000 */
[----:B------:R-:W2:Y:S02]  /*9e90*/  @!P0 SYNCS.PHASECHK.TRANS64 P0, [R0+URZ], R3 ;  /* 0x00000003000085a7 */ /* 0x000ea400080010ff */
[----:B--2---:R-:W-:Y:S05]  /*9ea0*/  @!P0 BRA `(.L_x_163) ;  /* 0xfffffffc00f08947 */ /* 0x004fea000383ffff */
[----:B------:R-:W-:Y:S05]  /*9eb0*/  BRA `(.L_x_164) ;  /* 0xffffff8c00307947 */ /* 0x000fea000383ffff */
.L_x_48:
[----:B---3--:R-:W-:-:S07]  /*9ec0*/  MOV R0, UR5 ;  /* 0x0000000500007c02 */ /* 0x008fce0008000f00 */
.L_x_165:
[----:B-1----:R1:W2:Y:S02]  /*9ed0*/  SYNCS.PHASECHK.TRANS64.TRYWAIT P0, [R0+URZ], R3 ;  /* 0x00000003000075a7 */ /* 0x0022a400080011ff */
[----:B--2---:R-:W-:Y:S05]  /*9ee0*/  @!P0 NANOSLEEP.SYNCS 0x989680 ;  /* 0x009896800000895d */ /* 0x004fea0003900000 */
[----:B------:R-:W2:Y:S02]  /*9ef0*/  @!P0 SYNCS.PHASECHK.TRANS64 P0, [R0+URZ], R3 ;  /* 0x00000003000085a7 */ /* 0x000ea400080010ff */
[----:B--2---:R-:W-:Y:S05]  /*9f00*/  @!P0 BRA `(.L_x_165) ;  /* 0xfffffffc00f08947 */ /* 0x004fea000383ffff */
[----:B------:R-:W-:Y:S05]  /*9f10*/  BRA `(.L_x_166) ;  /* 0xffffff8c003c7947 */ /* 0x000fea000383ffff */
.L_x_49:
[----:B---3--:R-:W-:-:S07]  /*9f20*/  MOV R0, UR5 ;  /* 0x0000000500007c02 */ /* 0x008fce0008000f00 */
.L_x_167:
[----:B-1----:R1:W2:Y:S02]  /*9f30*/  SYNCS.PHASECHK.TRANS64.TRYWAIT P0, [R0+URZ], R3 ;  /* 0x00000003000075a7 */ /* 0x0022a400080011ff */
[----:B--2---:R-:W-:Y:S05]  /*9f40*/  @!P0 NANOSLEEP.SYNCS 0x989680 ;  /* 0x009896800000895d */ /* 0x004fea0003900000 */
[----:B------:R-:W2:Y:S02]  /*9f50*/  @!P0 SYNCS.PHASECHK.TRANS64 P0, [R0+URZ], R3 ;  /* 0x00000003000085a7 */ /* 0x000ea400080010ff */
[----:B--2---:R-:W-:Y:S05]  /*9f60*/  @!P0 BRA `(.L_x_167) ;  /* 0xfffffffc00f08947 */ /* 0x004fea000383ffff */
[----:B------:R-:W-:Y:S05]  /*9f70*/  BRA `(.L_x_168) ;  /* 0xffffff8c00487947 */ /* 0x000fea000383ffff */
.L_x_50:
[----:B---3--:R-:W-:-:S07]  /*9f80*/  MOV R0, UR5 ;  /* 0x0000000500007c02 */ /* 0x008fce0008000f00 */
.L_x_169:
[----:B-1----:R1:W2:Y:S02]  /*9f90*/  SYNCS.PHASECHK.TRANS64.TRYWAIT P0, [R0+URZ], R3 ;  /* 0x00000003000075a7 */ /* 0x0022a400080011ff */
[----:B--2---:R-:W-:Y:S05]  /*9fa0*/  @!P0 NANOSLEEP.SYNCS 0x989680 ;  /* 0x009896800000895d */ /* 0x004fea0003900000 */
[----:B------:R-:W2:Y:S02]  /*9fb0*/  @!P0 SYNCS.PHASECHK.TRANS64 P0, [R0+URZ], R3 ;  /* 0x00000003000085a7 */ /* 0x000ea400080010ff */
[----:B--2---:R-:W-:Y:S05]  /*9fc0*/  @!P0 BRA `(.L_x_169) ;  /* 0xfffffffc00f08947 */ /* 0x004fea000383ffff */
[----:B------:R-:W-:Y:S05]  /*9fd0*/  BRA `(.L_x_170) ;  /* 0xffffff8c00547947 */ /* 0x000fea000383ffff */
.L_x_51:
[----:B---3--:R-:W-:-:S07]  /*9fe0*/  MOV R0, UR5 ;  /* 0x0000000500007c02 */ /* 0x008fce0008000f00 */
.L_x_171:
[----:B-1----:R1:W2:Y:S02]  /*9ff0*/  SYNCS.PHASECHK.TRANS64.TRYWAIT P0, [R0+URZ], R3 ;  /* 0x00000003000075a7 */ /* 0x0022a400080011ff */
[----:B--2---:R-:W-:Y:S05]  /*a000*/  @!P0 NANOSLEEP.SYNCS 0x989680 ;  /* 0x009896800000895d */ /* 0x004fea0003900000 */
[----:B------:R-:W2:Y:S02]  /*a010*/  @!P0 SYNCS.PHASECHK.TRANS64 P0, [R0+URZ], R3 ;  /* 0x00000003000085a7 */ /* 0x000ea400080010ff */
[----:B--2---:R-:W-:Y:S05]  /*a020*/  @!P0 BRA `(.L_x_171) ;  /* 0xfffffffc00f08947 */ /* 0x004fea000383ffff */
[----:B------:R-:W-:Y:S05]  /*a030*/  BRA `(.L_x_172) ;  /* 0xffffff8c00607947 */ /* 0x000fea000383ffff */
.L_x_52:
[----:B---3--:R-:W-:-:S07]  /*a040*/  MOV R0, UR5 ;  /* 0x0000000500007c02 */ /* 0x008fce0008000f00 */
.L_x_173:
[----:B-1----:R1:W2:Y:S02]  /*a050*/  SYNCS.PHASECHK.TRANS64.TRYWAIT P0, [R0+URZ], R3 ;  /* 0x00000003000075a7 */ /* 0x0022a400080011ff */
[----:B--2---:R-:W-:Y:S05]  /*a060*/  @!P0 NANOSLEEP.SYNCS 0x989680 ;  /* 0x009896800000895d */ /* 0x004fea0003900000 */
[----:B------:R-:W2:Y:S02]  /*a070*/  @!P0 SYNCS.PHASECHK.TRANS64 P0, [R0+URZ], R3 ;  /* 0x00000003000085a7 */ /* 0x000ea400080010ff */
[----:B--2---:R-:W-:Y:S05]  /*a080*/  @!P0 BRA `(.L_x_173) ;  /* 0xfffffffc00f08947 */ /* 0x004fea000383ffff */
[----:B------:R-:W-:Y:S05]  /*a090*/  BRA `(.L_x_174) ;  /* 0xffffff8c006c7947 */ /* 0x000fea000383ffff */
.L_x_53:
[----:B---3--:R-:W-:-:S07]  /*a0a0*/  MOV R0, UR5 ;  /* 0x0000000500007c02 */ /* 0x008fce0008000f00 */
.L_x_175:
[----:B-1----:R1:W2:Y:S02]  /*a0b0*/  SYNCS.PHASECHK.TRANS64.TRYWAIT P0, [R0+URZ], R3 ;  /* 0x00000003000075a7 */ /* 0x0022a400080011ff */
[----:B--2---:R-:W-:Y:S05]  /*a0c0*/  @!P0 NANOSLEEP.SYNCS 0x989680 ;  /* 0x009896800000895d */ /* 0x004fea0003900000 */
[----:B------:R-:W2:Y:S02]  /*a0d0*/  @!P0 SYNCS.PHASECHK.TRANS64 P0, [R0+URZ], R3 ;  /* 0x00000003000085a7 */ /* 0x000ea400080010ff */
[----:B--2---:R-:W-:Y:S05]  /*a0e0*/  @!P0 BRA `(.L_x_175) ;  /* 0xfffffffc00f08947 */ /* 0x004fea000383ffff */
[----:B------:R-:W-:Y:S05]  /*a0f0*/  BRA `(.L_x_176) ;  /* 0xffffff8c00787947 */ /* 0x000fea000383ffff */
.L_x_54:
[----:B---3--:R-:W-:-:S07]  /*a100*/  MOV R0, UR5 ;  /* 0x0000000500007c02 */ /* 0x008fce0008000f00 */
.L_x_177:
[----:B-1----:R1:W2:Y:S02]  /*a110*/  SYNCS.PHASECHK.TRANS64.TRYWAIT P0, [R0+URZ], R3 ;  /* 0x00000003000075a7 */ /* 0x0022a400080011ff */
[----:B--2---:R-:W-:Y:S05]  /*a120*/  @!P0 NANOSLEEP.SYNCS 0x989680 ;  /* 0x009896800000895d */ /* 0x004fea0003900000 */
[----:B------:R-:W2:Y:S02]  /*a130*/  @!P0 SYNCS.PHASECHK.TRANS64 P0, [R0+URZ], R3 ;  /* 0x00000003000085a7 */ /* 0x000ea400080010ff */
[----:B--2---:R-:W-:Y:S05]  /*a140*/  @!P0 BRA `(.L_x_177) ;  /* 0xfffffffc00f08947 */ /* 0x004fea000383ffff */
[----:B------:R-:W-:Y:S05]  /*a150*/  BRA `(.L_x_178) ;  /* 0xffffff8c00847947 */ /* 0x000fea000383ffff */
.L_x_55:
[----:B---3--:R-:W-:-:S07]  /*a160*/  MOV R0, UR5 ;  /* 0x0000000500007c02 */ /* 0x008fce0008000f00 */
.L_x_179:
[----:B-1----:R1:W2:Y:S02]  /*a170*/  SYNCS.PHASECHK.TRANS64.TRYWAIT P0, [R0+URZ], R3 ;  /* 0x00000003000075a7 */ /* 0x0022a400080011ff */
[----:B--2---:R-:W-:Y:S05]  /*a180*/  @!P0 NANOSLEEP.SYNCS 0x989680 ;  /* 0x009896800000895d */ /* 0x004fea0003900000 */
[----:B------:R-:W2:Y:S02]  /*a190*/  @!P0 SYNCS.PHASECHK.TRANS64 P0, [R0+URZ], R3 ;  /* 0x00000003000085a7 */ /* 0x000ea400080010ff */
[----:B--2---:R-:W-:Y:S05]  /*a1a0*/  @!P0 BRA `(.L_x_179) ;  /* 0xfffffffc00f08947 */ /* 0x004fea000383ffff */
[----:B------:R-:W-:Y:S05]  /*a1b0*/  BRA `(.L_x_180) ;  /* 0xffffff8c00907947 */ /* 0x000fea000383ffff */
.L_x_56:
[----:B---3--:R-:W-:-:S07]  /*a1c0*/  MOV R0, UR5 ;  /* 0x0000000500007c02 */ /* 0x008fce0008000f00 */
.L_x_181:
[----:B-1----:R1:W2:Y:S02]  /*a1d0*/  SYNCS.PHASECHK.TRANS64.TRYWAIT P0, [R0+URZ], R3 ;  /* 0x00000003000075a7 */ /* 0x0022a400080011ff */
[----:B--2---:R-:W-:Y:S05]  /*a1e0*/  @!P0 NANOSLEEP.SYNCS 0x989680 ;  /* 0x009896800000895d */ /* 0x004fea0003900000 */
[----:B------:R-:W2:Y:S02]  /*a1f0*/  @!P0 SYNCS.PHASECHK.TRANS64 P0, [R0+URZ], R3 ;  /* 0x00000003000085a7 */ /* 0x000ea400080010ff */
[----:B--2---:R-:W-:Y:S05]  /*a200*/  @!P0 BRA `(.L_x_181) ;  /* 0xfffffffc00f08947 */ /* 0x004fea000383ffff */
[----:B------:R-:W-:Y:S05]  /*a210*/  BRA `(.L_x_182) ;  /* 0xffffff8c009c7947 */ /* 0x000fea000383ffff */
.L_x_57:
[----:B---3--:R-:W-:-:S07]  /*a220*/  MOV R0, UR5 ;  /* 0x0000000500007c02 */ /* 0x008fce0008000f00 */
.L_x_183:
[----:B-1----:R1:W2:Y:S02]  /*a230*/  SYNCS.PHASECHK.TRANS64.TRYWAIT P0, [R0+URZ], R3 ;  /* 0x00000003000075a7 */ /* 0x0022a400080011ff */
[----:B--2---:R-:W-:Y:S05]  /*a240*/  @!P0 NANOSLEEP.SYNCS 0x989680 ;  /* 0x009896800000895d */ /* 0x004fea0003900000 */
[----:B------:R-:W2:Y:S02]  /*a250*/  @!P0 SYNCS.PHASECHK.TRANS64 P0, [R0+URZ], R3 ;  /* 0x00000003000085a7 */ /* 0x000ea400080010ff */
[----:B--2---:R-:W-:Y:S05]  /*a260*/  @!P0 BRA `(.L_x_183) ;  /* 0xfffffffc00f08947 */ /* 0x004fea000383ffff */
[----:B------:R-:W-:Y:S05]  /*a270*/  BRA `(.L_x_184) ;  /* 0xffffff8c00a87947 */ /* 0x000fea000383ffff */
.L_x_58:
[----:B---3--:R-:W-:-:S07]  /*a280*/  MOV R0, UR5 ;  /* 0x0000000500007c02 */ /* 0x008fce0008000f00 */
.L_x_185:
[----:B-1----:R1:W2:Y:S02]  /*a290*/  SYNCS.PHASECHK.TRANS64.TRYWAIT P0, [R0+URZ], R3 ;  /* 0x00000003000075a7 */ /* 0x0022a400080011ff */
[----:B--2---:R-:W-:Y:S05]  /*a2a0*/  @!P0 NANOSLEEP.SYNCS 0x989680 ;  /* 0x009896800000895d */ /* 0x004fea0003900000 */
[----:B------:R-:W2:Y:S02]  /*a2b0*/  @!P0 SYNCS.PHASECHK.TRANS64 P0, [R0+URZ], R3 ;  /* 0x00000003000085a7 */ /* 0x000ea400080010ff */
[----:B--2---:R-:W-:Y:S05]  /*a2c0*/  @!P0 BRA `(.L_x_185) ;  /* 0xfffffffc00f08947 */ /* 0x004fea000383ffff */
[----:B------:R-:W-:Y:S05]  /*a2d0*/  BRA `(.L_x_186) ;  /* 0xffffff8c00b47947 */ /* 0x000fea000383ffff */
.L_x_59:
[----:B---3--:R-:W-:-:S07]  /*a2e0*/  MOV R0, UR5 ;  /* 0x0000000500007c02 */ /* 0x008fce0008000f00 */
.L_x_187:
[----:B-1----:R1:W2:Y:S02]  /*a2f0*/  SYNCS.PHASECHK.TRANS64.TRYWAIT P0, [R0+URZ], R3 ;  /* 0x00000003000075a7 */ /* 0x0022a400080011ff */
[----:B--2---:R-:W-:Y:S05]  /*a300*/  @!P0 NANOSLEEP.SYNCS 0x989680 ;  /* 0x009896800000895d */ /* 0x004fea0003900000 */
[----:B------:R-:W2:Y:S02]  /*a310*/  @!P0 SYNCS.PHASECHK.TRANS64 P0, [R0+URZ], R3 ;  /* 0x00000003000085a7 */ /* 0x000ea400080010ff */
[----:B--2---:R-:W-:Y:S05]  /*a320*/  @!P0 BRA `(.L_x_187) ;  /* 0xfffffffc00f08947 */ /* 0x004fea000383ffff */
[----:B------:R-:W-:Y:S05]  /*a330*/  BRA `(.L_x_188) ;  /* 0xffffff8c00c07947 */ /* 0x000fea000383ffff */
.L_x_60:
[----:B---3--:R-:W-:-:S07]  /*a340*/  MOV R0, UR5 ;  /* 0x0000000500007c02 */ /* 0x008fce0008000f00 */
.L_x_189:
[----:B-1----:R1:W2:Y:S02]  /*a350*/  SYNCS.PHASECHK.TRANS64.TRYWAIT P0, [R0+URZ], R3 ;  /* 0x00000003000075a7 */ /* 0x0022a400080011ff */
[----:B--2---:R-:W-:Y:S05]  /*a360*/  @!P0 NANOSLEEP.SYNCS 0x989680 ;  /* 0x009896800000895d */ /* 0x004fea0003900000 */
[----:B------:R-:W2:Y:S02]  /*a370*/  @!P0 SYNCS.PHASECHK.TRANS64 P0, [R0+URZ], R3 ;  /* 0x00000003000085a7 */ /* 0x000ea400080010ff */
[----:B--2---:R-:W-:Y:S05]  /*a380*/  @!P0 BRA `(.L_x_189) ;  /* 0xfffffffc00f08947 */ /* 0x004fea000383ffff */
[----:B------:R-:W-:Y:S05]  /*a390*/  BRA `(.L_x_190) ;  /* 0xffffff8c00cc7947 */ /* 0x000fea000383ffff */
.L_x_61:
[----:B---3--:R-:W-:-:S07]  /*a3a0*/  MOV R0, UR5 ;  /* 0x0000000500007c02 */ /* 0x008fce0008000f00 */
.L_x_191:
[----:B-1----:R1:W2:Y:S02]  /*a3b0*/  SYNCS.PHASECHK.TRANS64.TRYWAIT P0, [R0+URZ], R3 ;  /* 0x00000003000075a7 */ /* 0x0022a400080011ff */
[----:B--2---:R-:W-:Y:S05]  /*a3c0*/  @!P0 NANOSLEEP.SYNCS 0x989680 ;  /* 0x009896800000895d */ /* 0x004fea0003900000 */
[----:B------:R-:W2:Y:S02]  /*a3d0*/  @!P0 SYNCS.PHASECHK.TRANS64 P0, [R0+URZ], R3 ;  /* 0x00000003000085a7 */ /* 0x000ea400080010ff */
[----:B--2---:R-:W-:Y:S05]  /*a3e0*/  @!P0 BRA `(.L_x_191) ;  /* 0xfffffffc00f08947 */ /* 0x004fea000383ffff */
[----:B------:R-:W-:Y:S05]  /*a3f0*/  BRA `(.L_x_192) ;  /* 0xffffff8c00d87947 */ /* 0x000fea000383ffff */
.L_x_62:
[----:B---3--:R-:W-:-:S07]  /*a400*/  MOV R0, UR5 ;  /* 0x0000000500007c02 */ /* 0x008fce0008000f00 */
.L_x_193:
[----:B-1----:R1:W2:Y:S02]  /*a410*/  SYNCS.PHASECHK.TRANS64.TRYWAIT P0, [R0+URZ], R3 ;  /* 0x00000003000075a7 */ /* 0x0022a400080011ff */
[----:B--2---:R-:W-:Y:S05]  /*a420*/  @!P0 NANOSLEEP.SYNCS 0x989680 ;  /* 0x009896800000895d */ /* 0x004fea0003900000 */
[----:B------:R-:W2:Y:S02]  /*a430*/  @!P0 SYNCS.PHASECHK.TRANS64 P0, [R0+URZ], R3 ;  /* 0x00000003000085a7 */ /* 0x000ea400080010ff */
[----:B--2---:R-:W-:Y:S05]  /*a440*/  @!P0 BRA `(.L_x_193) ;  /* 0xfffffffc00f08947 */ /* 0x004fea000383ffff */
[----:B------:R-:W-:Y:S05]  /*a450*/  BRA `(.L_x_194) ;  /* 0xffffff8c00e47947 */ /* 0x000fea000383ffff */
.L_x_63:
[----:B---3--:R-:W-:-:S07]  /*a460*/  MOV R0, UR5 ;  /* 0x0000000500007c02 */ /* 0x008fce0008000f00 */
.L_x_195:
[----:B-1----:R1:W2:Y:S02]  /*a470*/  SYNCS.PHASECHK.TRANS64.TRYWAIT P0, [R0+URZ], R3 ;  /* 0x00000003000075a7 */ /* 0x0022a400080011ff */
[----:B--2---:R-:W-:Y:S05]  /*a480*/  @!P0 NANOSLEEP.SYNCS 0x989680 ;  /* 0x009896800000895d */ /* 0x004fea0003900000 */
[----:B------:R-:W2:Y:S02]  /*a490*/  @!P0 SYNCS.PHASECHK.TRANS64 P0, [R0+URZ], R3 ;  /* 0x00000003000085a7 */ /* 0x000ea400080010ff */
[----:B--2---:R-:W-:Y:S05]  /*a4a0*/  @!P0 BRA `(.L_x_195) ;  /* 0xfffffffc00f08947 */ /* 0x004fea000383ffff */
[----:B------:R-:W-:Y:S05]  /*a4b0*/  BRA `(.L_x_196) ;  /* 0xffffff8c00f07947 */ /* 0x000fea000383ffff */
.L_x_64:
[----:B---3--:R-:W-:-:S07]  /*a4c0*/  MOV R0, UR5 ;  /* 0x0000000500007c02 */ /* 0x008fce0008000f00 */
.L_x_197:
[----:B-1----:R1:W2:Y:S02]  /*a4d0*/  SYNCS.PHASECHK.TRANS64.TRYWAIT P0, [R0+URZ], R3 ;  /* 0x00000003000075a7 */ /* 0x0022a400080011ff */
[----:B--2---:R-:W-:Y:S05]  /*a4e0*/  @!P0 NANOSLEEP.SYNCS 0x989680 ;  /* 0x009896800000895d */ /* 0x004fea0003900000 */
[----:B------:R-:W2:Y:S02]  /*a4f0*/  @!P0 SYNCS.PHASECHK.TRANS64 P0, [R0+URZ], R3 ;  /* 0x00000003000085a7 */ /* 0x000ea400080010ff */
[----:B--2---:R-:W-:Y:S05]  /*a500*/  @!P0 BRA `(.L_x_197) ;  /* 0xfffffffc00f08947 */ /* 0x004fea000383ffff */
[----:B------:R-:W-:Y:S05]  /*a510*/  BRA `(.L_x_198) ;  /* 0xffffff8c00fc7947 */ /* 0x000fea000383ffff */
.L_x_65:
[----:B---3--:R-:W-:-:S07]  /*a520*/  MOV R0, UR5 ;  /* 0x0000000500007c02 */ /* 0x008fce0008000f00 */
.L_x_199:
[----:B-1----:R1:W2:Y:S02]  /*a530*/  SYNCS.PHASECHK.TRANS64.TRYWAIT P0, [R0+URZ], R3 ;  /* 0x00000003000075a7 */ /* 0x0022a400080011ff */
[----:B--2---:R-:W-:Y:S05]  /*a540*/  @!P0 NANOSLEEP.SYNCS 0x989680 ;  /* 0x009896800000895d */ /* 0x004fea0003900000 */
[----:B------:R-:W2:Y:S02]  /*a550*/  @!P0 SYNCS.PHASECHK.TRANS64 P0, [R0+URZ], R3 ;  /* 0x00000003000085a7 */ /* 0x000ea400080010ff */
[----:B--2---:R-:W-:Y:S05]  /*a560*/  @!P0 BRA `(.L_x_199) ;  /* 0xfffffffc00f08947 */ /* 0x004fea000383ffff */
[----:B------:R-:W-:Y:S05]  /*a570*/  BRA `(.L_x_200) ;  /* 0xffffff9000087947 */ /* 0x000fea000383ffff */
.L_x_66:
[----:B---3--:R-:W-:-:S07]  /*a580*/  MOV R0, UR5 ;  /* 0x0000000500007c02 */ /* 0x008fce0008000f00 */
.L_x_201:
[----:B-1----:R1:W2:Y:S02]  /*a590*/  SYNCS.PHASECHK.TRANS64.TRYWAIT P0, [R0+URZ], R3 ;  /* 0x00000003000075a7 */ /* 0x0022a400080011ff */
[----:B--2---:R-:W-:Y:S05]  /*a5a0*/  @!P0 NANOSLEEP.SYNCS 0x989680 ;  /* 0x009896800000895d */ /* 0x004fea0003900000 */
[----:B------:R-:W2:Y:S02]  /*a5b0*/  @!P0 SYNCS.PHASECHK.TRANS64 P0, [R0+URZ], R3 ;  /* 0x00000003000085a7 */ /* 0x000ea400080010ff */
[----:B--2---:R-:W-:Y:S05]  /*a5c0*/  @!P0 BRA `(.L_x_201) ;  /* 0xfffffffc00f08947 */ /* 0x004fea000383ffff */
[----:B------:R-:W-:Y:S05]  /*a5d0*/  BRA `(.L_x_202) ;  /* 0xffffff9000147947 */ /* 0x000fea000383ffff */
.L_x_67:
[----:B---3--:R-:W-:-:S07]  /*a5e0*/  MOV R0, UR5 ;  /* 0x0000000500007c02 */ /* 0x008fce0008000f00 */
.L_x_203:
[----:B-1----:R1:W2:Y:S02]  /*a5f0*/  SYNCS.PHASECHK.TRANS64.TRYWAIT P0, [R0+URZ], R3 ;  /* 0x00000003000075a7 */ /* 0x0022a400080011ff */
[----:B--2---:R-:W-:Y:S05]  /*a600*/  @!P0 NANOSLEEP.SYNCS 0x989680 ;  /* 0x009896800000895d */ /* 0x004fea0003900000 */
[----:B------:R-:W2:Y:S02]  /*a610*/  @!P0 SYNCS.PHASECHK.TRANS64 P0, [R0+URZ], R3 ;  /* 0x00000003000085a7 */ /* 0x000ea400080010ff */
[----:B--2---:R-:W-:Y:S05]  /*a620*/  @!P0 BRA `(.L_x_203) ;  /* 0xfffffffc00f08947 */ /* 0x004fea000383ffff */
[----:B------:R-:W-:Y:S05]  /*a630*/  BRA `(.L_x_204) ;  /* 0xffffff9000207947 */ /* 0x000fea000383ffff */
.L_x_68:
[----:B---3--:R-:W-:-:S07]  /*a640*/  MOV R0, UR5 ;  /* 0x0000000500007c02 */ /* 0x008fce0008000f00 */
.L_x_205:
[----:B-1----:R1:W2:Y:S02]  /*a650*/  SYNCS.PHASECHK.TRANS64.TRYWAIT P0, [R0+URZ], R3 ;  /* 0x00000003000075a7 */ /* 0x0022a400080011ff */
[----:B--2---:R-:W-:Y:S05]  /*a660*/  @!P0 NANOSLEEP.SYNCS 0x989680 ;  /* 0x009896800000895d */ /* 0x004fea0003900000 */
[----:B------:R-:W2:Y:S02]  /*a670*/  @!P0 SYNCS.PHASECHK.TRANS64 P0, [R0+URZ], R3 ;  /* 0x00000003000085a7 */ /* 0x000ea400080010ff */
[----:B--2---:R-:W-:Y:S05]  /*a680*/  @!P0 BRA `(.L_x_205) ;  /* 0xfffffffc00f08947 */ /* 0x004fea000383ffff */
[----:B------:R-:W-:Y:S05]  /*a690*/  BRA `(.L_x_206) ;  /* 0xffffff90002c7947 */ /* 0x000fea000383ffff */
.L_x_69:
[----:B---3--:R-:W-:-:S07]  /*a6a0*/  MOV R0, UR5 ;  /* 0x0000000500007c02 */ /* 0x008fce0008000f00 */
.L_x_207:
[----:B-1----:R1:W2:Y:S02]  /*a6b0*/  SYNCS.PHASECHK.TRANS64.TRYWAIT P0, [R0+URZ], R3 ;  /* 0x00000003000075a7 */ /* 0x0022a400080011ff */
[----:B--2---:R-:W-:Y:S05]  /*a6c0*/  @!P0 NANOSLEEP.SYNCS 0x989680 ;  /* 0x009896800000895d */ /* 0x004fea0003900000 */
[----:B------:R-:W2:Y:S02]  /*a6d0*/  @!P0 SYNCS.PHASECHK.TRANS64 P0, [R0+URZ], R3 ;  /* 0x00000003000085a7 */ /* 0x000ea400080010ff */
[----:B--2---:R-:W-:Y:S05]  /*a6e0*/  @!P0 BRA `(.L_x_207) ;  /* 0xfffffffc00f08947 */ /* 0x004fea000383ffff */
[----:B------:R-:W-:Y:S05]  /*a6f0*/  BRA `(.L_x_208) ;  /* 0xffffff9000387947 */ /* 0x000fea000383ffff */
.L_x_70:
[----:B---3--:R-:W-:-:S07]  /*a700*/  MOV R0, UR5 ;  /* 0x0000000500007c02 */ /* 0x008fce0008000f00 */
.L_x_209:
[----:B-1----:R1:W2:Y:S02]  /*a710*/  SYNCS.PHASECHK.TRANS64.TRYWAIT P0, [R0+URZ], R3 ;  /* 0x00000003000075a7 */ /* 0x0022a400080011ff */
[----:B--2---:R-:W-:Y:S05]  /*a720*/  @!P0 NANOSLEEP.SYNCS 0x989680 ;  /* 0x009896800000895d */ /* 0x004fea0003900000 */
[----:B------:R-:W2:Y:S02]  /*a730*/  @!P0 SYNCS.PHASECHK.TRANS64 P0, [R0+URZ], R3 ;  /* 0x00000003000085a7 */ /* 0x000ea400080010ff */
[----:B--2---:R-:W-:Y:S05]  /*a740*/  @!P0 BRA `(.L_x_209) ;  /* 0xfffffffc00f08947 */ /* 0x004fea000383ffff */
[----:B------:R-:W-:Y:S05]  /*a750*/  BRA `(.L_x_210) ;  /* 0xffffff9000447947 */ /* 0x000fea000383ffff */
.L_x_71:
[----:B---3--:R-:W-:-:S07]  /*a760*/  MOV R0, UR5 ;  /* 0x0000000500007c02 */ /* 0x008fce0008000f00 */
.L_x_211:
[----:B-1----:R1:W2:Y:S02]  /*a770*/  SYNCS.PHASECHK.TRANS64.TRYWAIT P0, [R0+URZ], R3 ;  /* 0x00000003000075a7 */ /* 0x0022a400080011ff */
[----:B--2---:R-:W-:Y:S05]  /*a780*/  @!P0 NANOSLEEP.SYNCS 0x989680 ;  /* 0x009896800000895d */ /* 0x004fea0003900000 */
[----:B------:R-:W2:Y:S02]  /*a790*/  @!P0 SYNCS.PHASECHK.TRANS64 P0, [R0+URZ], R3 ;  /* 0x00000003000085a7 */ /* 0x000ea400080010ff */
[----:B--2---:R-:W-:Y:S05]  /*a7a0*/  @!P0 BRA `(.L_x_211) ;  /* 0xfffffffc00f08947 */ /* 0x004fea000383ffff */
[----:B------:R-:W-:Y:S05]  /*a7b0*/  BRA `(.L_x_212) ;  /* 0xffffff9000507947 */ /* 0x000fea000383ffff */
.L_x_72:
[----:B---3--:R-:W-:-:S07]  /*a7c0*/  MOV R0, UR5 ;  /* 0x0000000500007c02 */ /* 0x008fce0008000f00 */
.L_x_213:
[----:B-1----:R1:W2:Y:S02]  /*a7d0*/  SYNCS.PHASECHK.TRANS64.TRYWAIT P0, [R0+URZ], R3 ;  /* 0x00000003000075a7 */ /* 0x0022a400080011ff */
[----:B--2---:R-:W-:Y:S05]  /*a7e0*/  @!P0 NANOSLEEP.SYNCS 0x989680 ;  /* 0x009896800000895d */ /* 0x004fea0003900000 */
[----:B------:R-:W2:Y:S02]  /*a7f0*/  @!P0 SYNCS.PHASECHK.TRANS64 P0, [R0+URZ], R3 ;  /* 0x00000003000085a7 */ /* 0x000ea400080010ff */
[----:B--2---:R-:W-:Y:S05]  /*a800*/  @!P0 BRA `(.L_x_213) ;  /* 0xfffffffc00f08947 */ /* 0x004fea000383ffff */
[----:B------:R-:W-:Y:S05]  /*a810*/  BRA `(.L_x_214) ;  /* 0xffffff90005c7947 */ /* 0x000fea000383ffff */
.L_x_73:
[----:B---3--:R-:W-:-:S07]  /*a820*/  MOV R0, UR5 ;  /* 0x0000000500007c02 */ /* 0x008fce0008000f00 */
.L_x_215:
[----:B-1----:R1:W2:Y:S02]  /*a830*/  SYNCS.PHASECHK.TRANS64.TRYWAIT P0, [R0+URZ], R3 ;  /* 0x00000003000075a7 */ /* 0x0022a400080011ff */
[----:B--2---:R-:W-:Y:S05]  /*a840*/  @!P0 NANOSLEEP.SYNCS 0x989680 ;  /* 0x009896800000895d */ /* 0x004fea0003900000 */
[----:B------:R-:W2:Y:S02]  /*a850*/  @!P0 SYNCS.PHASECHK.TRANS64 P0, [R0+URZ], R3 ;  /* 0x00000003000085a7 */ /* 0x000ea400080010ff */
[----:B--2---:R-:W-:Y:S05]  /*a860*/  @!P0 BRA `(.L_x_215) ;  /* 0xfffffffc00f08947 */ /* 0x004fea000383ffff */
[----:B------:R-:W-:Y:S05]  /*a870*/  BRA `(.L_x_216) ;  /* 0xffffff9000687947 */ /* 0x000fea000383ffff */
.L_x_74:
[----:B---3--:R-:W-:-:S07]  /*a880*/  MOV R0, UR5 ;  /* 0x0000000500007c02 */ /* 0x008fce0008000f00 */
.L_x_217:
[----:B-1----:R1:W2:Y:S02]  /*a890*/  SYNCS.PHASECHK.TRANS64.TRYWAIT P0, [R0+URZ], R3 ;  /* 0x00000003000075a7 */ /* 0x0022a400080011ff */
[----:B--2---:R-:W-:Y:S05]  /*a8a0*/  @!P0 NANOSLEEP.SYNCS 0x989680 ;  /* 0x009896800000895d */ /* 0x004fea0003900000 */
[----:B------:R-:W2:Y:S02]  /*a8b0*/  @!P0 SYNCS.PHASECHK.TRANS64 P0, [R0+URZ], R3 ;  /* 0x00000003000085a7 */ /* 0x000ea400080010ff */
[----:B--2---:R-:W-:Y:S05]  /*a8c0*/  @!P0 BRA `(.L_x_217) ;  /* 0xfffffffc00f08947 */ /* 0x004fea000383ffff */
[----:B------:R-:W-:Y:S05]  /*a8d0*/  BRA `(.L_x_218) ;  /* 0xffffff9000747947 */ /* 0x000fea000383ffff */
.L_x_77:
[----:B-1----:R1:W2:Y:S02]  /*a8e0*/  SYNCS.PHASECHK.TRANS64.TRYWAIT P0, [R0+URZ+0x290], R5 ;  /* 0x00029005000075a7 */ /* 0x0022a400080011ff */
[----:B--2---:R-:W-:Y:S05]  /*a8f0*/  @!P0 NANOSLEEP.SYNCS 0x989680 ;  /* 0x009896800000895d */ /* 0x004fea0003900000 */
[----:B------:R-:W2:Y:S02]  /*a900*/  @!P0 SYNCS.PHASECHK.TRANS64 P0, [R0+URZ+0x290], R5 ;  /* 0x00029005000085a7 */ /* 0x000ea400080010ff */
[----:B--2---:R-:W-:Y:S05]  /*a910*/  @!P0 BRA `(.L_x_77) ;  /* 0xfffffffc00f08947 */ /* 0x004fea000383ffff */
[----:B------:R-:W-:Y:S05]  /*a920*/  BRA `(.L_x_219) ;  /* 0xffffff9000d47947 */ /* 0x000fea000383ffff */
.L_x_78:
[----:B------:R-:W-:-:S07]  /*a930*/  MOV R0, UR5 ;  /* 0x0000000500007c02 */ /* 0x000fce0008000f00 */
.L_x_220:
[----:B-1----:R1:W2:Y:S02]  /*a940*/  SYNCS.PHASECHK.TRANS64.TRYWAIT P0, [R0+URZ+0x240], R7 ;  /* 0x00024007000075a7 */ /* 0x0022a400080011ff */
[----:B--2---:R-:W-:Y:S05]  /*a950*/  @!P0 NANOSLEEP.SYNCS 0x989680 ;  /* 0x009896800000895d */ /* 0x004fea0003900000 */
[----:B------:R-:W2:Y:S02]  /*a960*/  @!P0 SYNCS.PHASECHK.TRANS64 P0, [R0+URZ+0x240], R7 ;  /* 0x00024007000085a7 */ /* 0x000ea400080010ff */
[----:B--2---:R-:W-:Y:S05]  /*a970*/  @!P0 BRA `(.L_x_220) ;  /* 0xfffffffc00f08947 */ /* 0x004fea000383ffff */
[----:B------:R-:W-:Y:S05]  /*a980*/  BRA `(.L_x_221) ;  /* 0xffffff9000e47947 */ /* 0x000fea000383ffff */
.L_x_79:
[----:B-1----:R1:W2:Y:S02]  /*a990*/  SYNCS.PHASECHK.TRANS64.TRYWAIT P1, [R0+URZ+0x230], R5 ;  /* 0x00023005000075a7 */ /* 0x0022a400080211ff */
[----:B--2---:R-:W-:Y:S05]  /*a9a0*/  @!P1 NANOSLEEP.SYNCS 0x989680 ;  /* 0x009896800000995d */ /* 0x004fea0003900000 */
[----:B------:R-:W2:Y:S02]  /*a9b0*/  @!P1 SYNCS.PHASECHK.TRANS64 P1, [R0+URZ+0x230], R5 ;  /* 0x00023005000095a7 */ /* 0x000ea400080210ff */
[----:B--2---:R-:W-:Y:S05]  /*a9c0*/  @!P1 BRA `(.L_x_79) ;  /* 0xfffffffc00f09947 */ /* 0x004fea000383ffff */
[----:B------:R-:W-:Y:S05]  /*a9d0*/  BRA `(.L_x_222) ;  /* 0xffffff9400147947 */ /* 0x000fea000383ffff */
.L_x_82:
[----:B------:R-:W-:-:S07]  /*a9e0*/  MOV R0, UR5 ;  /* 0x0000000500007c02 */ /* 0x000fce0008000f00 */
.L_x_223:
[----:B-1----:R1:W2:Y:S02]  /*a9f0*/  SYNCS.PHASECHK.TRANS64.TRYWAIT P0, [R0+URZ+0x240], R3 ;  /* 0x00024003000075a7 */ /* 0x0022a400080011ff */
[----:B--2---:R-:W-:Y:S05]  /*aa00*/  @!P0 NANOSLEEP.SYNCS 0x989680 ;  /* 0x009896800000895d */ /* 0x004fea0003900000 */
[----:B------:R-:W2:Y:S02]  /*aa10*/  @!P0 SYNCS.PHASECHK.TRANS64 P0, [R0+URZ+0x240], R3 ;  /* 0x00024003000085a7 */ /* 0x000ea400080010ff */
[----:B--2---:R-:W-:Y:S05]  /*aa20*/  @!P0 BRA `(.L_x_223) ;  /* 0xfffffffc00f08947 */ /* 0x004fea000383ffff */
[----:B------:R-:W-:Y:S05]  /*aa30*/  BRA `(.L_x_81) ;  /* 0xffffff9400687947 */ /* 0x000fea000383ffff */
.L_x_91:
[----:B-1----:R-:W-:-:S04]  /*aa40*/  MOV R4, UR6 ;  /* 0x0000000600047c02 */ /* 0x002fc80008000f00 */
[----:B------:R1:W2:Y:S03]  /*aa50*/  SYNCS.PHASECHK.TRANS64.TRYWAIT P0, [R4+URZ+0x8], R5 ;  /* 0x00000805040075a7 */ /* 0x0002a600080011ff */
[----:B--2---:R-:W-:Y:S05]  /*aa60*/  @!P0 NANOSLEEP.SYNCS 0x989680 ;  /* 0x009896800000895d */ /* 0x004fea0003900000 */
[----:B------:R-:W2:Y:S02]  /*aa70*/  @!P0 SYNCS.PHASECHK.TRANS64 P0, [R4+URZ+0x8], R5 ;  /* 0x00000805040085a7 */ /* 0x000ea400080010ff */
[----:B--2---:R-:W-:Y:S05]  /*aa80*/  @!P0 BRA `(.L_x_91) ;  /* 0xfffffffc00ec8947 */ /* 0x004fea000383ffff */
[----:B------:R-:W-:Y:S05]  /*aa90*/  BRA `(.L_x_90) ;  /* 0xffffff98001c7947 */ /* 0x000fea000383ffff */
.L_x_93:
[----:B------:R-:W-:Y:S01]  /*aaa0*/  BSSY B0, `(.L_x_224) ;  /* 0x0000006000007945 */ /* 0x000fe20003800000 */
[----:B------:R-:W-:-:S07]  /*aab0*/  MOV R15, 0xffffffff ;  /* 0xffffffff000f7802 */ /* 0x000fce0000000f00 */
[----:B-1---5:R-:W-:Y:S05]  /*aac0*/  WARPSYNC.COLLECTIVE R15, `(.L_x_225) ;  /* 0x000000000f0c7348 */ /* 0x022fea0003c00000 */
[----:B------:R-:W-:Y:S02]  /*aad0*/  ELECT P6, UR79, PT ;  /* 0x00000000004f782f */ /* 0x000fe400038c0000 */
[----:B------:R-:W-:Y:S01]  /*aae0*/  MOV R14, UR79 ;  /* 0x0000004f000e7c02 */ /* 0x000fe20008000f00 */
[----:B-1---5:R-:W-:Y:S10]  /*aaf0*/  ENDCOLLECTIVE ;  /* 0x000000000000791b */ /* 0x022ff40003800000 */
.L_x_225:
[----:B------:R-:W-:Y:S05]  /*ab00*/  BSYNC B0 ;  /* 0x0000000000007941 */ /* 0x000fea0003800000 */
.L_x_224:
[----:B------:R-:W-:Y:S05]  /*ab10*/  BRA `(.L_x_226) ;  /* 0xffffff98004c7947 */ /* 0x000fea000383ffff */
.L_x_95:
[----:B-1----:R-:W-:-:S04]  /*ab20*/  MOV R2, UR6 ;  /* 0x0000000600027c02 */ /* 0x002fc80008000f00 */
[----:B------:R1:W2:Y:S03]  /*ab30*/  SYNCS.PHASECHK.TRANS64.TRYWAIT P0, [R2+URZ+0x8], R3 ;  /* 0x00000803020075a7 */ /* 0x0002a600080011ff */
[----:B--2---:R-:W-:Y:S05]  /*ab40*/  @!P0 NANOSLEEP.SYNCS 0x989680 ;  /* 0x009896800000895d */ /* 0x004fea0003900000 */
[----:B------:R-:W2:Y:S02]  /*ab50*/  @!P0 SYNCS.PHASECHK.TRANS64 P0, [R2+URZ+0x8], R3 ;  /* 0x00000803020085a7 */ /* 0x000ea400080010ff */
[----:B--2---:R-:W-:Y:S05]  /*ab60*/  @!P0 BRA `(.L_x_95) ;  /* 0xfffffffc00ec8947 */ /* 0x004fea000383ffff */
[----:B------:R-:W-:Y:S05]  /*ab70*/  BRA `(.L_x_94) ;  /* 0xffffff9800507947 */ /* 0x000fea000383ffff */
.L_x_96:
[----:B-1----:R1:W2:Y:S02]  /*ab80*/  SYNCS.PHASECHK.TRANS64.TRYWAIT P0, [R0+URZ+0x230], R5 ;  /* 0x00023005000075a7 */ /* 0x0022a400080011ff */
[----:B--2---:R-:W-:Y:S05]  /*ab90*/  @!P0 NANOSLEEP.SYNCS 0x989680 ;  /* 0x009896800000895d */ /* 0x004fea0003900000 */
[----:B------:R-:W2:Y:S02]  /*aba0*/  @!P0 SYNCS.PHASECHK.TRANS64 P0, [R0+URZ+0x230], R5 ;  /* 0x00023005000085a7 */ /* 0x000ea400080010ff */
[----:B--2---:R-:W-:Y:S05]  /*abb0*/  @!P0 BRA `(.L_x_96) ;  /* 0xfffffffc00f08947 */ /* 0x004fea000383ffff */
[----:B------:R-:W-:Y:S05]  /*abc0*/  BRA `(.L_x_227) ;  /* 0xffffff9c00247947 */ /* 0x000fea000383ffff */
.L_x_98:
[----:B------:R-:W-:-:S07]  /*abd0*/  MOV R0, UR11 ;  /* 0x0000000b00007c02 */ /* 0x000fce0008000f00 */
.L_x_228:
[----:B-1----:R1:W2:Y:S02]  /*abe0*/  SYNCS.PHASECHK.TRANS64.TRYWAIT P0, [R0+URZ+0x270], R5 ;  /* 0x00027005000075a7 */ /* 0x0022a400080011ff */
[----:B--2---:R-:W-:Y:S05]  /*abf0*/  @!P0 NANOSLEEP.SYNCS 0x989680 ;  /* 0x009896800000895d */ /* 0x004fea0003900000 */
[----:B------:R-:W2:Y:S02]  /*ac00*/  @!P0 SYNCS.PHASECHK.TRANS64 P0, [R0+URZ+0x270], R5 ;  /* 0x00027005000085a7 */ /* 0x000ea400080010ff */
[----:B--2---:R-:W-:Y:S05]  /*ac10*/  @!P0 BRA `(.L_x_228) ;  /* 0xfffffffc00f08947 */ /* 0x004fea000383ffff */
[----:B------:R-:W-:Y:S05]  /*ac20*/  BRA `(.L_x_229) ;  /* 0xffffff9c006c7947 */ /* 0x000fea000383ffff */
.L_x_101:
[----:B------:R-:W-:Y:S07]  /*ac30*/  MOV R0, UR9 ;  /* 0x0000000900007c02 */ /* 0x000fee0008000f00 */
.L_x_230:
[----:B-1----:R1:W2:Y:S02]  /*ac40*/  SYNCS.PHASECHK.TRANS64.TRYWAIT P0, [R0+URZ], R5 ;  /* 0x00000005000075a7 */ /* 0x0022a400080011ff */
[----:B--2---:R-:W-:Y:S05]  /*ac50*/  @!P0 NANOSLEEP.SYNCS 0x989680 ;  /* 0x009896800000895d */ /* 0x004fea0003900000 */
[----:B------:R-:W2:Y:S02]  /*ac60*/  @!P0 SYNCS.PHASECHK.TRANS64 P0, [R0+URZ], R5 ;  /* 0x00000005000085a7 */ /* 0x000ea400080010ff */
[----:B--2---:R-:W-:Y:S05]  /*ac70*/  @!P0 BRA `(.L_x_230) ;  /* 0xfffffffc00f08947 */ /* 0x004fea000383ffff */
[----:B------:R-:W-:Y:S05]  /*ac80*/  BRA `(.L_x_100) ;  /* 0xffffff9c00847947 */ /* 0x000fea000383ffff */
.L_x_105:
[----:B-1----:R-:W-:-:S07]  /*ac90*/  MOV R0, UR7 ;  /* 0x0000000700007c02 */ /* 0x002fce0008000f00 */
.L_x_231:
[----:B-1----:R1:W2:Y:S02]  /*aca0*/  SYNCS.PHASECHK.TRANS64.TRYWAIT P0, [R0+URZ], R3 ;  /* 0x00000003000075a7 */ /* 0x0022a400080011ff */
[----:B--2---:R-:W-:Y:S05]  /*acb0*/  @!P0 NANOSLEEP.SYNCS 0x989680 ;  /* 0x009896800000895d */ /* 0x004fea0003900000 */
[----:B------:R-:W2:Y:S02]  /*acc0*/  @!P0 SYNCS.PHASECHK.TRANS64 P0, [R0+URZ], R3 ;  /* 0x00000003000085a7 */ /* 0x000ea400080010ff */
[----:B--2---:R-:W-:Y:S05]  /*acd0*/  @!P0 BRA `(.L_x_231) ;  /* 0xfffffffc00f08947 */ /* 0x004fea000383ffff */
[----:B------:R-:W-:Y:S05]  /*ace0*/  BRA `(.L_x_232) ;  /* 0xffffffa0003c7947 */ /* 0x000fea000383ffff */
.L_x_106:
[----:B------:R-:W-:-:S07]  /*acf0*/  MOV R0, UR7 ;  /* 0x0000000700007c02 */ /* 0x000fce0008000f00 */
.L_x_233:
[----:B-1----:R1:W2:Y:S02]  /*ad00*/  SYNCS.PHASECHK.TRANS64.TRYWAIT P0, [R0+URZ], R3 ;  /* 0x00000003000075a7 */ /* 0x0022a400080011ff */
[----:B--2---:R-:W-:Y:S05]  /*ad10*/  @!P0 NANOSLEEP.SYNCS 0x989680 ;  /* 0x009896800000895d */ /* 0x004fea0003900000 */
[----:B------:R-:W2:Y:S02]  /*ad20*/  @!P0 SYNCS.PHASECHK.TRANS64 P0, [R0+URZ], R3 ;  /* 0x00000003000085a7 */ /* 0x000ea400080010ff */
[----:B--2---:R-:W-:Y:S05]  /*ad30*/  @!P0 BRA `(.L_x_233) ;  /* 0xfffffffc00f08947 */ /* 0x004fea000383ffff */
[----:B------:R-:W-:Y:S05]  /*ad40*/  BRA `(.L_x_234) ;  /* 0xffffffa000487947 */ /* 0x000fea000383ffff */
.L_x_107:
[----:B------:R-:W-:-:S07]  /*ad50*/  MOV R0, UR7 ;  /* 0x0000000700007c02 */ /* 0x000fce0008000f00 */
.L_x_235:
[----:B-1----:R1:W2:Y:S02]  /*ad60*/  SYNCS.PHASECHK.TRANS64.TRYWAIT P0, [R0+URZ], R3 ;  /* 0x00000003000075a7 */ /* 0x0022a400080011ff */
[----:B--2---:R-:W-:Y:S05]  /*ad70*/  @!P0 NANOSLEEP.SYNCS 0x989680 ;  /* 0x009896800000895d */ /* 0x004fea0003900000 */
[----:B------:R-:W2:Y:S02]  /*ad80*/  @!P0 SYNCS.PHASECHK.TRANS64 P0, [R0+URZ], R3 ;  /* 0x00000003000085a7 */ /* 0x000ea400080010ff */
[----:B--2---:R-:W-:Y:S05]  /*ad90*/  @!P0 BRA `(.L_x_235) ;  /* 0xfffffffc00f08947 */ /* 0x004fea000383ffff */
[----:B------:R-:W-:Y:S05]  /*ada0*/  BRA `(.L_x_236) ;  /* 0xffffffa000547947 */ /* 0x000fea000383ffff */
.L_x_110:
[----:B------:R-:W-:-:S07]  /*adb0*/  MOV R0, UR8 ;  /* 0x0000000800007c02 */ /* 0x000fce0008000f00 */
.L_x_237:
[----:B-1----:R1:W2:Y:S02]  /*adc0*/  SYNCS.PHASECHK.TRANS64.TRYWAIT P1, [R0+URZ+0x2b0], R3 ;  /* 0x0002b003000075a7 */ /* 0x0022a400080211ff */
[----:B--2---:R-:W-:Y:S05]  /*add0*/  @!P1 NANOSLEEP.SYNCS 0x989680 ;  /* 0x009896800000995d */ /* 0x004fea0003900000 */
[----:B------:R-:W2:Y:S02]  /*ade0*/  @!P1 SYNCS.PHASECHK.TRANS64 P1, [R0+URZ+0x2b0], R3 ;  /* 0x0002b003000095a7 */ /* 0x000ea400080210ff */
[----:B--2---:R-:W-:Y:S05]  /*adf0*/  @!P1 BRA `(.L_x_237) ;  /* 0xfffffffc00f09947 */ /* 0x004fea000383ffff */
[----:B------:R-:W-:Y:S05]  /*ae00*/  BRA `(.L_x_238) ;  /* 0xffffffa000a07947 */ /* 0x000fea000383ffff */
.L_x_115:
[----:B--2---:R2:W4:Y:S02]  /*ae10*/  SYNCS.PHASECHK.TRANS64.TRYWAIT P0, [R0+URZ+0x230], R3 ;  /* 0x00023003000075a7 */ /* 0x00452400080011ff */
[----:B----4-:R-:W-:Y:S05]  /*ae20*/  @!P0 NANOSLEEP.SYNCS 0x989680 ;  /* 0x009896800000895d */ /* 0x010fea0003900000 */
[----:B------:R-:W4:Y:S02]  /*ae30*/  @!P0 SYNCS.PHASECHK.TRANS64 P0, [R0+URZ+0x230], R3 ;  /* 0x00023003000085a7 */ /* 0x000f2400080010ff */
[----:B----4-:R-:W-:Y:S05]  /*ae40*/  @!P0 BRA `(.L_x_115) ;  /* 0xfffffffc00f08947 */ /* 0x010fea000383ffff */
[----:B------:R-:W-:Y:S05]  /*ae50*/  BRA `(.L_x_239) ;  /* 0xffffffa400ac7947 */ /* 0x000fea000383ffff */
.L_x_118:
[----:B------:R-:W-:Y:S07]  /*ae60*/  MOV R0, UR6 ;  /* 0x0000000600007c02 */ /* 0x000fee0008000f00 */
.L_x_240:
[----:B--2---:R2:W4:Y:S02]  /*ae70*/  SYNCS.PHASECHK.TRANS64.TRYWAIT P0, [R0+URZ+0x228], R3 ;  /* 0x00022803000075a7 */ /* 0x00452400080011ff */
[----:B----4-:R-:W-:Y:S05]  /*ae80*/  @!P0 NANOSLEEP.SYNCS 0x989680 ;  /* 0x009896800000895d */ /* 0x010fea0003900000 */
[----:B------:R-:W4:Y:S02]  /*ae90*/  @!P0 SYNCS.PHASECHK.TRANS64 P0, [R0+URZ+0x228], R3 ;  /* 0x00022803000085a7 */ /* 0x000f2400080010ff */
[----:B----4-:R-:W-:Y:S05]  /*aea0*/  @!P0 BRA `(.L_x_240) ;  /* 0xfffffffc00f08947 */ /* 0x010fea000383ffff */
[----:B------:R-:W-:Y:S05]  /*aeb0*/  BRA `(.L_x_117) ;  /* 0xffffffa8008c7947 */ /* 0x000fea000383ffff */
.L_x_121:
[----:B--2---:R-:W-:Y:S07]  /*aec0*/  MOV R3, UR6 ;  /* 0x0000000600037c02 */ /* 0x004fee0008000f00 */
.L_x_241:
[----:B-1----:R1:W2:Y:S02]  /*aed0*/  SYNCS.PHASECHK.TRANS64.TRYWAIT P0, [R3+URZ+0x210], R12 ;  /* 0x0002100c030075a7 */ /* 0x0022a400080011ff */
[----:B--2---:R-:W-:Y:S05]  /*aee0*/  @!P0 NANOSLEEP.SYNCS 0x989680 ;  /* 0x009896800000895d */ /* 0x004fea0003900000 */
[----:B------:R-:W2:Y:S02]  /*aef0*/  @!P0 SYNCS.PHASECHK.TRANS64 P0, [R3+URZ+0x210], R12 ;  /* 0x0002100c030085a7 */ /* 0x000ea400080010ff */
[----:B--2---:R-:W-:Y:S05]  /*af00*/  @!P0 BRA `(.L_x_241) ;  /* 0xfffffffc00f08947 */ /* 0x004fea000383ffff */
[----:B------:R-:W-:Y:S05]  /*af10*/  BRA `(.L_x_242) ;  /* 0xffffffac00047947 */ /* 0x000fea000383ffff */
.L_x_122:
[----:B------:R-:W-:Y:S07]  /*af20*/  MOV R3, UR6 ;  /* 0x0000000600037c02 */ /* 0x000fee0008000f00 */
.L_x_243:
[----:B-1----:R1:W2:Y:S02]  /*af30*/  SYNCS.PHASECHK.TRANS64.TRYWAIT P0, [R3+URZ+0x218], R12 ;  /* 0x0002180c030075a7 */ /* 0x0022a400080011ff */
[----:B--2---:R-:W-:Y:S05]  /*af40*/  @!P0 NANOSLEEP.SYNCS 0x989680 ;  /* 0x009896800000895d */ /* 0x004fea0003900000 */
[----:B------:R-:W2:Y:S02]  /*af50*/  @!P0 SYNCS.PHASECHK.TRANS64 P0, [R3+URZ+0x218], R12 ;  /* 0x0002180c030085a7 */ /* 0x000ea400080010ff */
[----:B--2---:R-:W-:Y:S05]  /*af60*/  @!P0 BRA `(.L_x_243) ;  /* 0xfffffffc00f08947 */ /* 0x004fea000383ffff */
[----:B------:R-:W-:Y:S05]  /*af70*/  BRA `(.L_x_244) ;  /* 0xffffffac00847947 */ /* 0x000fea000383ffff */
.L_x_124:
[----:B------:R-:W-:-:S07]  /*af80*/  MOV R0, UR6 ;  /* 0x0000000600007c02 */ /* 0x000fce0008000f00 */
.L_x_245:
[----:B-1----:R1:W4:Y:S02]  /*af90*/  SYNCS.PHASECHK.TRANS64.TRYWAIT P0, [R0+URZ+0x210], R3 ;  /* 0x00021003000075a7 */ /* 0x00232400080011ff */
[----:B----4-:R-:W-:Y:S05]  /*afa0*/  @!P0 NANOSLEEP.SYNCS 0x989680 ;  /* 0x009896800000895d */ /* 0x010fea0003900000 */
[----:B------:R-:W4:Y:S02]  /*afb0*/  @!P0 SYNCS.PHASECHK.TRANS64 P0, [R0+URZ+0x210], R3 ;  /* 0x00021003000085a7 */ /* 0x000f2400080010ff */
[----:B----4-:R-:W-:Y:S05]  /*afc0*/  @!P0 BRA `(.L_x_245) ;  /* 0xfffffffc00f08947 */ /* 0x010fea000383ffff */
[----:B------:R-:W-:Y:S05]  /*afd0*/  BRA `(.L_x_246) ;  /* 0xffffffac00f47947 */ /* 0x000fea000383ffff */
.L_x_126:
[----:B--2---:R2:W3:Y:S02]  /*afe0*/  SYNCS.PHASECHK.TRANS64.TRYWAIT P0, [R0+URZ+0x230], R3 ;  /* 0x00023003000075a7 */ /* 0x0044e400080011ff */
[----:B---3--:R-:W-:Y:S05]  /*aff0*/  @!P0 NANOSLEEP.SYNCS 0x989680 ;  /* 0x009896800000895d */ /* 0x008fea0003900000 */
[----:B------:R-:W3:Y:S02]  /*b000*/  @!P0 SYNCS.PHASECHK.TRANS64 P0, [R0+URZ+0x230], R3 ;  /* 0x00023003000085a7 */ /* 0x000ee400080010ff */
[----:B---3--:R-:W-:Y:S05]  /*b010*/  @!P0 BRA `(.L_x_126) ;  /* 0xfffffffc00f08947 */ /* 0x008fea000383ffff */
[----:B------:R-:W-:Y:S05]  /*b020*/  BRA `(.L_x_247) ;  /* 0xffffffb000bc7947 */ /* 0x000fea000383ffff */
.L_x_137:
[----:B-1----:R1:W3:Y:S02]  /*b030*/  SYNCS.PHASECHK.TRANS64.TRYWAIT P1, [R3+URZ+0x200], R0 ;  /* 0x00020000030075a7 */ /* 0x0022e400080211ff */
[----:B---3--:R-:W-:Y:S05]  /*b040*/  @!P1 NANOSLEEP.SYNCS 0x989680 ;  /* 0x009896800000995d */ /* 0x008fea0003900000 */
[----:B------:R-:W3:Y:S02]  /*b050*/  @!P1 SYNCS.PHASECHK.TRANS64 P1, [R3+URZ+0x200], R0 ;  /* 0x00020000030095a7 */ /* 0x000ee400080210ff */
[----:B---3--:R-:W-:Y:S05]  /*b060*/  @!P1 BRA `(.L_x_137) ;  /* 0xfffffffc00f09947 */ /* 0x008fea000383ffff */
[----:B------:R-:W-:Y:S05]  /*b070*/  BRA `(.L_x_136) ;  /* 0xffffffbc00e07947 */ /* 0x000fea000383ffff */
.L_x_139:
[----:B-1----:R1:W4:Y:S02]  /*b080*/  SYNCS.PHASECHK.TRANS64.TRYWAIT P0, [R195+URZ+0x250], R2 ;  /* 0x00025002c30075a7 */ /* 0x00232400080011ff */
[----:B----4-:R-:W-:Y:S05]  /*b090*/  @!P0 NANOSLEEP.SYNCS 0x989680 ;  /* 0x009896800000895d */ /* 0x010fea0003900000 */
[----:B------:R-:W4:Y:S02]  /*b0a0*/  @!P0 SYNCS.PHASECHK.TRANS64 P0, [R195+URZ+0x250], R2 ;  /* 0x00025002c30085a7 */ /* 0x000f2400080010ff */
[----:B----4-:R-:W-:Y:S05]  /*b0b0*/  @!P0 BRA `(.L_x_139) ;  /* 0xfffffffc00f08947 */ /* 0x010fea000383ffff */
[----:B------:R-:W-:Y:S05]  /*b0c0*/  BRA `(.L_x_138) ;  /* 0xffffffc0003c7947 */ /* 0x000fea000383ffff */
.L_x_148:
[----:B--2---:R2:W3:Y:S02]  /*b0d0*/  SYNCS.PHASECHK.TRANS64.TRYWAIT P0, [R216+URZ+0x200], R3 ;  /* 0x00020003d80075a7 */ /* 0x0044e400080011ff */
[----:B---3--:R-:W-:Y:S05]  /*b0e0*/  @!P0 NANOSLEEP.SYNCS 0x989680 ;  /* 0x009896800000895d */ /* 0x008fea0003900000 */
[----:B------:R-:W3:Y:S02]  /*b0f0*/  @!P0 SYNCS.PHASECHK.TRANS64 P0, [R216+URZ+0x200], R3 ;  /* 0x00020003d80085a7 */ /* 0x000ee400080010ff */
[----:B---3--:R-:W-:Y:S05]  /*b100*/  @!P0 BRA `(.L_x_148) ;  /* 0xfffffffc00f08947 */ /* 0x008fea000383ffff */
[----:B------:R-:W-:Y:S05]  /*b110*/  BRA `(.L_x_147) ;  /* 0xffffffd400487947 */ /* 0x000fea000383ffff */
        .weak           $__internal_0_$__cuda_sm10x_tcgen05_guardrail_trap_col_being_dealloced_not_returned_by_alloc
        .type           $__internal_0_$__cuda_sm10x_tcgen05_guardrail_trap_col_being_dealloced_not_returned_by_alloc,@function
        .size           $__internal_0_$__cuda_sm10x_tcgen05_guardrail_trap_col_being_dealloced_not_returned_by_alloc,($__internal_1_$__cuda_sm10x_tcgen05_guardrail_trap_phase_invalid_during_alloc - $__internal_0_$__cuda_sm10x_tcgen05_guardrail_trap_col_being_dealloced_not_returned_by_alloc)
$__internal_0_$__cuda_sm10x_tcgen05_guardrail_trap_col_being_dealloced_not_returned_by_alloc:
[----:B------:R-:W-:Y:S05]  /*b120*/  BPT.TRAP 0x1 ;  /* 0x000000040000795c */ /* 0x000fea0000300000 */
[----:B------:R-:W-:-:S04]  /*b130*/  HFMA2 R3, -RZ, RZ, 0, 0 ;  /* 0x00000000ff037431 */ /* 0x000fc800000001ff */
[----:B------:R-:W-:Y:S05]  /*b140*/  RET.REL.NODEC R2 `(_ZN7cutlass13device_kernelINS_4gemm6kernel13GemmUniversalIN4cute5tupleIJiiiiEEENS1_10collective13CollectiveMmaINS1_35MainloopSm100TmaUmmaWarpSpecializedILi32ELi2ELi4ENS5_IJNS4_1CILi2EEENSA_ILi1EEESC_EEEEENS5_IJNSA_ILi256EEENSA_ILi128EEENSA_ILi32EEEEEENS_12float_e5m2_tENS5_IJlSC_lEEESJ_SK_NS4_8TiledMMAINS4_8MMA_AtomIJNS4_10MMA_TraitsINS4_25SM100_MMA_F8F6F4_2x1SM_SSEJSJ_SJ_fSF_SG_NS4_17integral_constantINS4_4UMMA5MajorELSR_0EEESS_NSP_INSQ_7ScaleInELST_0EEESU_EEEEEENS4_6LayoutINS5_IJSC_SC_SC_EEENS5_IJNSA_ILi0EEESZ_SZ_EEEEENS5_IJNS4_10UnderscoreES12_S12_EEEEENS4_18SM100_TMA_2SM_LOADENS4_14ComposedLayoutINS4_7SwizzleILi1ELi4ELi3EEENS4_18smem_ptr_flag_bitsILi8EEENSX_INS5_IJNSA_ILi8EEESH_EEENS5_IJSH_SC_EEEEEEEvNS4_8identityES15_S1F_vS1G_EENS_8epilogue10collective18CollectiveEpilogueINS1I_23Sm100TmaWarpSpecializedILi2ELi2ELi64ELb0ELb0EEEJNS5_IJSG_SG_SH_EEENS5_IJNSX_ISG_SC_EENSX_INSA_ILi64EEESC_EEEEESJ_SK_SJ_SK_NS1I_6fusion15FusionCallbacksIS1M_NS1S_17LinearCombinationISJ_fSJ_fLNS_15FloatRoundStyleE2EEES1N_S1R_JEEENS4_5SM1004TMEM4LOAD26SM100_TMEM_LOAD_32dp32b64xENS4_13SM90_TMA_LOADENS16_INS17_ILi2ELi4ELi3EEES1A_NSX_INS5_IJS1B_S1P_EEENS5_IJS1P_SC_EEEEEEENS4_39AutoVectorizingCopyWithAssumedAlignmentILi128EEENS4_14SM90_TMA_STOREES27_S29_S29_EEEvvEEEEvNT_6ParamsE) ;  /* 0xffffff4c02ac7950 */ /* 0x000fea0003c3ffff */
        .weak           $__internal_1_$__cuda_sm10x_tcgen05_guardrail_trap_phase_invalid_during_alloc
        .type           $__internal_1_$__cuda_sm10x_tcgen05_guardrail_trap_phase_invalid_during_alloc,@function
        .size           $__internal_1_$__cuda_sm10x_tcgen05_guardrail_trap_phase_invalid_during_alloc,($__internal_2_$__cuda_sm10x_tcgen05_guardrail_trap_unallocated_columns_being_dealloced - $__internal_1_$__cuda_sm10x_tcgen05_guardrail_trap_phase_invalid_during_alloc)
$__internal_1_$__cuda_sm10x_tcgen05_guardrail_trap_phase_invalid_during_alloc:
[----:B------:R-:W-:Y:S05]  /*b150*/  BPT.TRAP 0x1 ;  /* 0x000000040000795c */ /* 0x000fea0000300000 */
[----:B------:R-:W-:-:S04]  /*b160*/  MOV R3, 0x0 ;  /* 0x0000000000037802 */ /* 0x000fc80000000f00 */
[----:B------:R-:W-:Y:S05]  /*b170*/  RET.REL.NODEC R2 `(_ZN7cutlass13device_kernelINS_4gemm6kernel13GemmUniversalIN4cute5tupleIJiiiiEEENS1_10collective13CollectiveMmaINS1_35MainloopSm100TmaUmmaWarpSpecializedILi32ELi2ELi4ENS5_IJNS4_1CILi2EEENSA_ILi1EEESC_EEEEENS5_IJNSA_ILi256EEENSA_ILi128EEENSA_ILi32EEEEEENS_12float_e5m2_tENS5_IJlSC_lEEESJ_SK_NS4_8TiledMMAINS4_8MMA_AtomIJNS4_10MMA_TraitsINS4_25SM100_MMA_F8F6F4_2x1SM_SSEJSJ_SJ_fSF_SG_NS4_17integral_constantINS4_4UMMA5MajorELSR_0EEESS_NSP_INSQ_7ScaleInELST_0EEESU_EEEEEENS4_6LayoutINS5_IJSC_SC_SC_EEENS5_IJNSA_ILi0EEESZ_SZ_EEEEENS5_IJNS4_10UnderscoreES12_S12_EEEEENS4_18SM100_TMA_2SM_LOADENS4_14ComposedLayoutINS4_7SwizzleILi1ELi4ELi3EEENS4_18smem_ptr_flag_bitsILi8EEENSX_INS5_IJNSA_ILi8EEESH_EEENS5_IJSH_SC_EEEEEEEvNS4_8identityES15_S1F_vS1G_EENS_8epilogue10collective18CollectiveEpilogueINS1I_23Sm100TmaWarpSpecializedILi2ELi2ELi64ELb0ELb0EEEJNS5_IJSG_SG_SH_EEENS5_IJNSX_ISG_SC_EENSX_INSA_ILi64EEESC_EEEEESJ_SK_SJ_SK_NS1I_6fusion15FusionCallbacksIS1M_NS1S_17LinearCombinationISJ_fSJ_fLNS_15FloatRoundStyleE2EEES1N_S1R_JEEENS4_5SM1004TMEM4LOAD26SM100_TMEM_LOAD_32dp32b64xENS4_13SM90_TMA_LOADENS16_INS17_ILi2ELi4ELi3EEES1A_NSX_INS5_IJS1B_S1P_EEENS5_IJS1P_SC_EEEEEEENS4_39AutoVectorizingCopyWithAssumedAlignmentILi128EEENS4_14SM90_TMA_STOREES27_S29_S29_EEEvvEEEEvNT_6ParamsE) ;  /* 0xffffff4c02a07950 */ /* 0x000fea0003c3ffff */
        .weak           $__internal_2_$__cuda_sm10x_tcgen05_guardrail_trap_unallocated_columns_being_dealloced
        .type           $__internal_2_$__cuda_sm10x_tcgen05_guardrail_trap_unallocated_columns_being_dealloced,@function
        .size           $__internal_2_$__cuda_sm10x_tcgen05_guardrail_trap_unallocated_columns_being_dealloced,(.L_x_249 - $__internal_2_$__cuda_sm10x_tcgen05_guardrail_trap_unallocated_columns_being_dealloced)
$__internal_2_$__cuda_sm10x_tcgen05_guardrail_trap_unallocated_columns_being_dealloced:
[----:B------:R-:W-:Y:S05]  /*b180*/  BPT.TRAP 0x1 ;  /* 0x000000040000795c */ /* 0x000fea0000300000 */
[----:B------:R-:W-:-:S04]  /*b190*/  HFMA2 R3, -RZ, RZ, 0, 0 ;  /* 0x00000000ff037431 */ /* 0x000fc800000001ff */
[----:B------:R-:W-:Y:S05]  /*b1a0*/  RET.REL.NODEC R2 `(_ZN7cutlass13device_kernelINS_4gemm6kernel13GemmUniversalIN4cute5tupleIJiiiiEEENS1_10collective13CollectiveMmaINS1_35MainloopSm100TmaUmmaWarpSpecializedILi32ELi2ELi4ENS5_IJNS4_1CILi2EEENSA_ILi1EEESC_EEEEENS5_IJNSA_ILi256EEENSA_ILi128EEENSA_ILi32EEEEEENS_12float_e5m2_tENS5_IJlSC_lEEESJ_SK_NS4_8TiledMMAINS4_8MMA_AtomIJNS4_10MMA_TraitsINS4_25SM100_MMA_F8F6F4_2x1SM_SSEJSJ_SJ_fSF_SG_NS4_17integral_constantINS4_4UMMA5MajorELSR_0EEESS_NSP_INSQ_7ScaleInELST_0EEESU_EEEEEENS4_6LayoutINS5_IJSC_SC_SC_EEENS5_IJNSA_ILi0EEESZ_SZ_EEEEENS5_IJNS4_10UnderscoreES12_S12_EEEEENS4_18SM100_TMA_2SM_LOADENS4_14ComposedLayoutINS4_7SwizzleILi1ELi4ELi3EEENS4_18smem_ptr_flag_bitsILi8EEENSX_INS5_IJNSA_ILi8EEESH_EEENS5_IJSH_SC_EEEEEEEvNS4_8identityES15_S1F_vS1G_EENS_8epilogue10collective18CollectiveEpilogueINS1I_23Sm100TmaWarpSpecializedILi2ELi2ELi64ELb0ELb0EEEJNS5_IJSG_SG_SH_EEENS5_IJNSX_ISG_SC_EENSX_INSA_ILi64EEESC_EEEEESJ_SK_SJ_SK_NS1I_6fusion15FusionCallbacksIS1M_NS1S_17LinearCombinationISJ_fSJ_fLNS_15FloatRoundStyleE2EEES1N_S1R_JEEENS4_5SM1004TMEM4LOAD26SM100_TMEM_LOAD_32dp32b64xENS4_13SM90_TMA_LOADENS16_INS17_ILi2ELi4ELi3EEES1A_NSX_INS5_IJS1B_S1P_EEENS5_IJS1P_SC_EEEEEEENS4_39AutoVectorizingCopyWithAssumedAlignmentILi128EEENS4_14SM90_TMA_STOREES27_S29_S29_EEEvvEEEEvNT_6ParamsE) ;  /* 0xffffff4c02947950 */ /* 0x000fea0003c3ffff */
.L_x_248:
[----:B------:R-:W-:-:S00]  /*b1b0*/  BRA `(.L_x_248) ;  /* 0xfffffffc00fc7947 */ /* 0x000fc0000383ffff */
[----:B------:R-:W-:-:S00]  /*b1c0*/  NOP ;  /* 0x0000000000007918 */ /* 0x000fc00000000000 */
        /* <DEDUP_REMOVED lines=11> */
.L_x_249:


//--------------------- .nv.global.init           --------------------------
	.section	.nv.global.init,"aw",@progbits
.nv.global.init:
	.type		$str$27,@object
	.size		$str$27,($str$28 - $str$27)
$str$27:
        /*0000*/ 	.byte	0x28, 0x61, 0x64, 0x64, 0x72, 0x65, 0x73, 0x73, 0x20, 0x26, 0x20, 0x6d, 0x61, 0x73, 0x6b, 0x29
        /*0010*/ 	.byte	0x20, 0x3d, 0x3d, 0x20, 0x30, 0x00
	.type		$str$28,@object
	.size		$str$28,($str$26 - $str$28)
$str$28:
        /*0016*/ 	.byte	0x2f, 0x74, 0x6d, 0x70, 0x2f, 0x63, 0x75, 0x74, 0x6c, 0x61, 0x73, 0x73, 0x5f, 0x73, 0x77, 0x65
        /*0026*/ 	.byte	0x65, 0x70, 0x5f, 0x73, 0x72, 0x63, 0x2f, 0x69, 0x6e, 0x63, 0x6c, 0x75, 0x64, 0x65, 0x2f, 0x63
        /*0036*/ 	.byte	0x75, 0x74, 0x65, 0x2f, 0x70, 0x6f, 0x69, 0x6e, 0x74, 0x65, 0x72, 0x5f, 0x66, 0x6c, 0x61, 0x67
        /*0046*/ 	.byte	0x67, 0x65, 0x64, 0x2e, 0x68, 0x70, 0x70, 0x00
	.type		$str$26,@object
	.size		$str$26,($str$25 - $str$26)
$str$26:
        /*004e*/ 	.byte	0x2f, 0x74, 0x6d, 0x70, 0x2f, 0x63, 0x75, 0x74, 0x6c, 0x61, 0x73, 0x73, 0x5f, 0x73, 0x77, 0x65
        /*005e*/ 	.byte	0x65, 0x70, 0x5f, 0x73, 0x72, 0x63, 0x2f, 0x69, 0x6e, 0x63, 0x6c, 0x75, 0x64, 0x65, 0x2f, 0x63
        /*006e*/ 	.byte	0x75, 0x74, 0x65, 0x2f, 0x61, 0x74, 0x6f, 0x6d, 0x2f, 0x63, 0x6f, 0x70, 0x79, 0x5f, 0x74, 0x72
        /*007e*/ 	.byte	0x61, 0x69, 0x74, 0x73, 0x5f, 0x73, 0x6d, 0x31, 0x30, 0x30, 0x2e, 0x68, 0x70, 0x70, 0x00
	.type		$str$25,@object
	.size		$str$25,(__unnamed_1 - $str$25)
$str$25:
        /*008d*/ 	.byte	0x28, 0x28, 0x75, 0x69, 0x6e, 0x74, 0x33, 0x32, 0x5f, 0x74, 0x28, 0x74, 0x68, 0x72, 0x65, 0x61
        /*009d*/ 	.byte	0x64, 0x49, 0x64, 0x78, 0x2e, 0x78, 0x29, 0x20, 0x2f, 0x20, 0x33, 0x32, 0x29, 0x20, 0x25, 0x20
        /*00ad*/ 	.byte	0x34, 0x29, 0x20, 0x3d, 0x3d, 0x20, 0x28, 0x28, 0x28, 0x74, 0x6d, 0x65, 0x6d, 0x5f, 0x61, 0x64
        /*00bd*/ 	.byte	0x64, 0x72, 0x20, 0x3e, 0x3e, 0x20, 0x31, 0x36, 0x29, 0x20, 0x2f, 0x20, 0x33, 0x32, 0x29, 0x20
        /*00cd*/ 	.byte	0x25, 0x20, 0x34, 0x29, 0x00
	.type		__unnamed_1,@object
	.size		__unnamed_1,(__unnamed_2 - __unnamed_1)
__unnamed_1:
        /*00d2*/ 	.byte	0x61, 0x75, 0x74, 0x6f, 0x20, 0x63, 0x75, 0x74, 0x65, 0x3a, 0x3a, 0x61, 0x73, 0x5f, 0x70, 0x6f
        /* <DEDUP_REMOVED lines=24> */
        /*0262*/ 	.byte	0x43, 0x3c, 0x38, 0x31, 0x39, 0x32, 0x3e, 0x3e, 0x3e, 0x3e, 0x5d, 0x00
	.type		__unnamed_2,@object
	.size		__unnamed_2,(.L_2 - __unnamed_2)
__unnamed_2:
        /* <DEDUP_REMOVED lines=42> */
        /*050e*/ 	.byte	0x3e, 0x3e, 0x3e, 0x3e, 0x5d, 0x00
.L_2:


//--------------------- .nv.shared._ZN7cutlass13device_kernelINS_4gemm6kernel13GemmUniversalIN4cute5tupleIJiiiiEEENS1_10collective13CollectiveMmaINS1_35MainloopSm100TmaUmmaWarpSpecializedILi32ELi2ELi4ENS5_IJNS4_1CILi2EEENSA_ILi1EEESC_EEEEENS5_IJNSA_ILi256EEENSA_ILi128EEENSA_ILi32EEEEEENS_12float_e5m2_tENS5_IJlSC_lEEESJ_SK_NS4_8TiledMMAINS4_8MMA_AtomIJNS4_10MMA_TraitsINS4_25SM100_MMA_F8F6F4_2x1SM_SSEJSJ_SJ_fSF_SG_NS4_17integral_constantINS4_4UMMA5MajorELSR_0EEESS_NSP_INSQ_7ScaleInELST_0EEESU_EEEEEENS4_6LayoutINS5_IJSC_SC_SC_EEENS5_IJNSA_ILi0EEESZ_SZ_EEEEENS5_IJNS4_10UnderscoreES12_S12_EEEEENS4_18SM100_TMA_2SM_LOADENS4_14ComposedLayoutINS4_7SwizzleILi1ELi4ELi3EEENS4_18smem_ptr_flag_bitsILi8EEENSX_INS5_IJNSA_ILi8EEESH_EEENS5_IJSH_SC_EEEEEEEvNS4_8identityES15_S1F_vS1G_EENS_8epilogue10collective18CollectiveEpilogueINS1I_23Sm100TmaWarpSpecializedILi2ELi2ELi64ELb0ELb0EEEJNS5_IJSG_SG_SH_EEENS5_IJNSX_ISG_SC_EENSX_INSA_ILi64EEESC_EEEEESJ_SK_SJ_SK_NS1I_6fusion15FusionCallbacksIS1M_NS1S_17LinearCombinationISJ_fSJ_fLNS_15FloatRoundStyleE2EEES1N_S1R_JEEENS4_5SM1004TMEM4LOAD26SM100_TMEM_LOAD_32dp32b64xENS4_13SM90_TMA_LOADENS16_INS17_ILi2ELi4ELi3EEES1A_NSX_INS5_IJS1B_S1P_EEENS5_IJS1P_SC_EEEEEEENS4_39AutoVectorizingCopyWithAssumedAlignmentILi128EEENS4_14SM90_TMA_STOREES27_S29_S29_EEEvvEEEEvNT_6ParamsE --------------------------
	.section	.nv.shared._ZN7cutlass13device_kernelINS_4gemm6kernel13GemmUniversalIN4cute5tupleIJiiiiEEENS1_10collective13CollectiveMmaINS1_35MainloopSm100TmaUmmaWarpSpecializedILi32ELi2ELi4ENS5_IJNS4_1CILi2EEENSA_ILi1EEESC_EEEEENS5_IJNSA_ILi256EEENSA_ILi128EEENSA_ILi32EEEEEENS_12float_e5m2_tENS5_IJlSC_lEEESJ_SK_NS4_8TiledMMAINS4_8MMA_AtomIJNS4_10MMA_TraitsINS4_25SM100_MMA_F8F6F4_2x1SM_SSEJSJ_SJ_fSF_SG_NS4_17integral_constantINS4_4UMMA5MajorELSR_0EEESS_NSP_INSQ_7ScaleInELST_0EEESU_EEEEEENS4_6LayoutINS5_IJSC_SC_SC_EEENS5_IJNSA_ILi0EEESZ_SZ_EEEEENS5_IJNS4_10UnderscoreES12_S12_EEEEENS4_18SM100_TMA_2SM_LOADENS4_14ComposedLayoutINS4_7SwizzleILi1ELi4ELi3EEENS4_18smem_ptr_flag_bitsILi8EEENSX_INS5_IJNSA_ILi8EEESH_EEENS5_IJSH_SC_EEEEEEEvNS4_8identityES15_S1F_vS1G_EENS_8epilogue10collective18CollectiveEpilogueINS1I_23Sm100TmaWarpSpecializedILi2ELi2ELi64ELb0ELb0EEEJNS5_IJSG_SG_SH_EEENS5_IJNSX_ISG_SC_EENSX_INSA_ILi64EEESC_EEEEESJ_SK_SJ_SK_NS1I_6fusion15FusionCallbacksIS1M_NS1S_17LinearCombinationISJ_fSJ_fLNS_15FloatRoundStyleE2EEES1N_S1R_JEEENS4_5SM1004TMEM4LOAD26SM100_TMEM_LOAD_32dp32b64xENS4_13SM90_TMA_LOADENS16_INS17_ILi2ELi4ELi3EEES1A_NSX_INS5_IJS1B_S1P_EEENS5_IJS1P_SC_EEEEEEENS4_39AutoVectorizingCopyWithAssumedAlignmentILi128EEENS4_14SM90_TMA_STOREES27_S29_S29_EEEvvEEEEvNT_6ParamsE,"aw",@nobits
	.sectionflags	@""
	.align	16
	.zero		1024


//--------------------- .nv.shared.reserved.0     --------------------------
	.section	.nv.shared.reserved.0,"aw",@nobits
	.weak		__nv_reservedSMEM_offset_0_alias
	.size		__nv_reservedSMEM_offset_0_alias, 0, 64
	.other		__nv_reservedSMEM_offset_0_alias,@"STO_CUDA_RESERVED_SHARED STV_DEFAULT"
__nv_reservedSMEM_offset_0_alias:
	.zero		0
.nv.shared.reserved.0:
	.zero		64
	.weak		__nv_reservedSMEM_tcgen05_partition
	.type		__nv_reservedSMEM_tcgen05_partition,@object
	.size		__nv_reservedSMEM_tcgen05_partition,(.L_0 - __nv_reservedSMEM_tcgen05_partition)
__nv_reservedSMEM_tcgen05_partition:
	.zero		32
.L_0:


//--------------------- .nv.global                --------------------------
	.section	.nv.global,"aw",@nobits
.nv.global:
	.type		_ZN40_INTERNAL_57a43413_4_k_cu_3b2bf466_303944cute1_E,@object
	.size		_ZN40_INTERNAL_57a43413_4_k_cu_3b2bf466_303944cute1_E,(_ZN40_INTERNAL_57a43413_4_k_cu_3b2bf466_303944cuda3std3__45__cpo6cbeginE - _ZN40_INTERNAL_57a43413_4_k_cu_3b2bf466_303944cute1_E)
_ZN40_INTERNAL_57a43413_4_k_cu_3b2bf466_303944cute1_E:
	.zero		1
	.type		_ZN40_INTERNAL_57a43413_4_k_cu_3b2bf466_303944cuda3std3__45__cpo6cbeginE,@object
	.size		_ZN40_INTERNAL_57a43413_4_k_cu_3b2bf466_303944cuda3std3__45__cpo6cbeginE,(_ZN40_INTERNAL_57a43413_4_k_cu_3b2bf466_303944cuda3std3__48in_placeE - _ZN40_INTERNAL_57a43413_4_k_cu_3b2bf466_303944cuda3std3__45__cpo6cbeginE)
_ZN40_INTERNAL_57a43413_4_k_cu_3b2bf466_303944cuda3std3__45__cpo6cbeginE:
	.zero		1
	.type		_ZN40_INTERNAL_57a43413_4_k_cu_3b2bf466_303944cuda3std3__48in_placeE,@object
	.size		_ZN40_INTERNAL_57a43413_4_k_cu_3b2bf466_303944cuda3std3__48in_placeE,(_ZN40_INTERNAL_57a43413_4_k_cu_3b2bf466_303944cuda3std6ranges3__45__cpo9iter_moveE - _ZN40_INTERNAL_57a43413_4_k_cu_3b2bf466_303944cuda3std3__48in_placeE)
_ZN40_INTERNAL_57a43413_4_k_cu_3b2bf466_303944cuda3std3__48in_placeE:
	.zero		1
	.type		_ZN40_INTERNAL_57a43413_4_k_cu_3b2bf466_303944cuda3std6ranges3__45__cpo9iter_moveE,@object
	.size		_ZN40_INTERNAL_57a43413_4_k_cu_3b2bf466_303944cuda3std6ranges3__45__cpo9iter_moveE,(_ZN40_INTERNAL_57a43413_4_k_cu_3b2bf466_303944cuda3std3__45__cpo5beginE - _ZN40_INTERNAL_57a43413_4_k_cu_3b2bf466_303944cuda3std6ranges3__45__cpo9iter_moveE)
_ZN40_INTERNAL_57a43413_4_k_cu_3b2bf466_303944cuda3std6ranges3__45__cpo9iter_moveE:
	.zero		1
	.type		_ZN40_INTERNAL_57a43413_4_k_cu_3b2bf466_303944cuda3std3__45__cpo5beginE,@object
	.size		_ZN40_INTERNAL_57a43413_4_k_cu_3b2bf466_303944cuda3std3__45__cpo5beginE,(_ZN40_INTERNAL_57a43413_4_k_cu_3b2bf466_303944cuda3std3__442_GLOBAL__N__57a43413_4_k_cu_3b2bf466_303946ignoreE - _ZN40_INTERNAL_57a43413_4_k_cu_3b2bf466_303944cuda3std3__45__cpo5beginE)
_ZN40_INTERNAL_57a43413_4_k_cu_3b2bf466_303944cuda3std3__45__cpo5beginE:
	.zero		1
	.type		_ZN40_INTERNAL_57a43413_4_k_cu_3b2bf466_303944cuda3std3__442_GLOBAL__N__57a43413_4_k_cu_3b2bf466_303946ignoreE,@object
	.size		_ZN40_INTERNAL_57a43413_4_k_cu_3b2bf466_303944cuda3std3__442_GLOBAL__N__57a43413_4_k_cu_3b2bf466_303946ignoreE,(_ZN40_INTERNAL_57a43413_4_k_cu_3b2bf466_303944cute7productE - _ZN40_INTERNAL_57a43413_4_k_cu_3b2bf466_303944cuda3std3__442_GLOBAL__N__57a43413_4_k_cu_3b2bf466_303946ignoreE)
_ZN40_INTERNAL_57a43413_4_k_cu_3b2bf466_303944cuda3std3__442_GLOBAL__N__57a43413_4_k_cu_3b2bf466_303946ignoreE:
	.zero		1
	.type		_ZN40_INTERNAL_57a43413_4_k_cu_3b2bf466_303944cute7productE,@object
	.size		_ZN40_INTERNAL_57a43413_4_k_cu_3b2bf466_303944cute7productE,(_ZN40_INTERNAL_57a43413_4_k_cu_3b2bf466_303944cuda3std3__45__cpo3endE - _ZN40_INTERNAL_57a43413_4_k_cu_3b2bf466_303944cute7productE)
_ZN40_INTERNAL_57a43413_4_k_cu_3b2bf466_303944cute7productE:
	.zero		1
	.type		_ZN40_INTERNAL_57a43413_4_k_cu_3b2bf466_303944cuda3std3__45__cpo3endE,@object
	.size		_ZN40_INTERNAL_57a43413_4_k_cu_3b2bf466_303944cuda3std3__45__cpo3endE,(_ZN40_INTERNAL_57a43413_4_k_cu_3b2bf466_303944cuda3std3__419piecewise_constructE - _ZN40_INTERNAL_57a43413_4_k_cu_3b2bf466_303944cuda3std3__45__cpo3endE)
_ZN40_INTERNAL_57a43413_4_k_cu_3b2bf466_303944cuda3std3__45__cpo3endE:
	.zero		1
	.type		_ZN40_INTERNAL_57a43413_4_k_cu_3b2bf466_303944cuda3std3__419piecewise_constructE,@object
	.size		_ZN40_INTERNAL_57a43413_4_k_cu_3b2bf466_303944cuda3std3__419piecewise_constructE,(_ZN40_INTERNAL_57a43413_4_k_cu_3b2bf466_303944cuda3std3__45__cpo4cendE - _ZN40_INTERNAL_57a43413_4_k_cu_3b2bf466_303944cuda3std3__419piecewise_constructE)
_ZN40_INTERNAL_57a43413_4_k_cu_3b2bf466_303944cuda3std3__419piecewise_constructE:
	.zero		1
	.type		_ZN40_INTERNAL_57a43413_4_k_cu_3b2bf466_303944cuda3std3__45__cpo4cendE,@object
	.size		_ZN40_INTERNAL_57a43413_4_k_cu_3b2bf466_303944cuda3std3__45__cpo4cendE,(_ZN40_INTERNAL_57a43413_4_k_cu_3b2bf466_303944cuda3std6ranges3__45__cpo4swapE - _ZN40_INTERNAL_57a43413_4_k_cu_3b2bf466_303944cuda3std3__45__cpo4cendE)
_ZN40_INTERNAL_57a43413_4_k_cu_3b2bf466_303944cuda3std3__45__cpo4cendE:
	.zero		1
	.type		_ZN40_INTERNAL_57a43413_4_k_cu_3b2bf466_303944cuda3std6ranges3__45__cpo4swapE,@object
	.size		_ZN40_INTERNAL_57a43413_4_k_cu_3b2bf466_303944cuda3std6ranges3__45__cpo4swapE,(.L_10 - _ZN40_INTERNAL_57a43413_4_k_cu_3b2bf466_303944cuda3std6ranges3__45__cpo4swapE)
_ZN40_INTERNAL_57a43413_4_k_cu_3b2bf466_303944cuda3std6ranges3__45__cpo4swapE:
	.zero		1
.L_10:


//--------------------- .nv.constant0._ZN7cutlass13device_kernelINS_4gemm6kernel13GemmUniversalIN4cute5tupleIJiiiiEEENS1_10collective13CollectiveMmaINS1_35MainloopSm100TmaUmmaWarpSpecializedILi32ELi2ELi4ENS5_IJNS4_1CILi2EEENSA_ILi1EEESC_EEEEENS5_IJNSA_ILi256EEENSA_ILi128EEENSA_ILi32EEEEEENS_12float_e5m2_tENS5_IJlSC_lEEESJ_SK_NS4_8TiledMMAINS4_8MMA_AtomIJNS4_10MMA_TraitsINS4_25SM100_MMA_F8F6F4_2x1SM_SSEJSJ_SJ_fSF_SG_NS4_17integral_constantINS4_4UMMA5MajorELSR_0EEESS_NSP_INSQ_7ScaleInELST_0EEESU_EEEEEENS4_6LayoutINS5_IJSC_SC_SC_EEENS5_IJNSA_ILi0EEESZ_SZ_EEEEENS5_IJNS4_10UnderscoreES12_S12_EEEEENS4_18SM100_TMA_2SM_LOADENS4_14ComposedLayoutINS4_7SwizzleILi1ELi4ELi3EEENS4_18smem_ptr_flag_bitsILi8EEENSX_INS5_IJNSA_ILi8EEESH_EEENS5_IJSH_SC_EEEEEEEvNS4_8identityES15_S1F_vS1G_EENS_8epilogue10collective18CollectiveEpilogueINS1I_23Sm100TmaWarpSpecializedILi2ELi2ELi64ELb0ELb0EEEJNS5_IJSG_SG_SH_EEENS5_IJNSX_ISG_SC_EENSX_INSA_ILi64EEESC_EEEEESJ_SK_SJ_SK_NS1I_6fusion15FusionCallbacksIS1M_NS1S_17LinearCombinationISJ_fSJ_fLNS_15FloatRoundStyleE2EEES1N_S1R_JEEENS4_5SM1004TMEM4LOAD26SM100_TMEM_LOAD_32dp32b64xENS4_13SM90_TMA_LOADENS16_INS17_ILi2ELi4ELi3EEES1A_NSX_INS5_IJS1B_S1P_EEENS5_IJS1P_SC_EEEEEEENS4_39AutoVectorizingCopyWithAssumedAlignmentILi128EEENS4_14SM90_TMA_STOREES27_S29_S29_EEEvvEEEEvNT_6ParamsE --------------------------
	.section	.nv.constant0._ZN7cutlass13device_kernelINS_4gemm6kernel13GemmUniversalIN4cute5tupleIJiiiiEEENS1_10collective13CollectiveMmaINS1_35MainloopSm100TmaUmmaWarpSpecializedILi32ELi2ELi4ENS5_IJNS4_1CILi2EEENSA_ILi1EEESC_EEEEENS5_IJNSA_ILi256EEENSA_ILi128EEENSA_ILi32EEEEEENS_12float_e5m2_tENS5_IJlSC_lEEESJ_SK_NS4_8TiledMMAINS4_8MMA_AtomIJNS4_10MMA_TraitsINS4_25SM100_MMA_F8F6F4_2x1SM_SSEJSJ_SJ_fSF_SG_NS4_17integral_constantINS4_4UMMA5MajorELSR_0EEESS_NSP_INSQ_7ScaleInELST_0EEESU_EEEEEENS4_6LayoutINS5_IJSC_SC_SC_EEENS5_IJNSA_ILi0EEESZ_SZ_EEEEENS5_IJNS4_10UnderscoreES12_S12_EEEEENS4_18SM100_TMA_2SM_LOADENS4_14ComposedLayoutINS4_7SwizzleILi1ELi4ELi3EEENS4_18smem_ptr_flag_bitsILi8EEENSX_INS5_IJNSA_ILi8EEESH_EEENS5_IJSH_SC_EEEEEEEvNS4_8identityES15_S1F_vS1G_EENS_8epilogue10collective18CollectiveEpilogueINS1I_23Sm100TmaWarpSpecializedILi2ELi2ELi64ELb0ELb0EEEJNS5_IJSG_SG_SH_EEENS5_IJNSX_ISG_SC_EENSX_INSA_ILi64EEESC_EEEEESJ_SK_SJ_SK_NS1I_6fusion15FusionCallbacksIS1M_NS1S_17LinearCombinationISJ_fSJ_fLNS_15FloatRoundStyleE2EEES1N_S1R_JEEENS4_5SM1004TMEM4LOAD26SM100_TMEM_LOAD_32dp32b64xENS4_13SM90_TMA_LOADENS16_INS17_ILi2ELi4ELi3EEES1A_NSX_INS5_IJS1B_S1P_EEENS5_IJS1P_SC_EEEEEEENS4_39AutoVectorizingCopyWithAssumedAlignmentILi128EEENS4_14SM90_TMA_STOREES27_S29_S29_EEEvvEEEEvNT_6ParamsE,"a",@progbits
	.sectionflags	@""
	.align	4
.nv.constant0._ZN7cutlass13device_kernelINS_4gemm6kernel13GemmUniversalIN4cute5tupleIJiiiiEEENS1_10collective13CollectiveMmaINS1_35MainloopSm100TmaUmmaWarpSpecializedILi32ELi2ELi4ENS5_IJNS4_1CILi2EEENSA_ILi1EEESC_EEEEENS5_IJNSA_ILi256EEENSA_ILi128EEENSA_ILi32EEEEEENS_12float_e5m2_tENS5_IJlSC_lEEESJ_SK_NS4_8TiledMMAINS4_8MMA_AtomIJNS4_10MMA_TraitsINS4_25SM100_MMA_F8F6F4_2x1SM_SSEJSJ_SJ_fSF_SG_NS4_17integral_constantINS4_4UMMA5MajorELSR_0EEESS_NSP_INSQ_7ScaleInELST_0EEESU_EEEEEENS4_6LayoutINS5_IJSC_SC_SC_EEENS5_IJNSA_ILi0EEESZ_SZ_EEEEENS5_IJNS4_10UnderscoreES12_S12_EEEEENS4_18SM100_TMA_2SM_LOADENS4_14ComposedLayoutINS4_7SwizzleILi1ELi4ELi3EEENS4_18smem_ptr_flag_bitsILi8EEENSX_INS5_IJNSA_ILi8EEESH_EEENS5_IJSH_SC_EEEEEEEvNS4_8identityES15_S1F_vS1G_EENS_8epilogue10collective18CollectiveEpilogueINS1I_23Sm100TmaWarpSpecializedILi2ELi2ELi64ELb0ELb0EEEJNS5_IJSG_SG_SH_EEENS5_IJNSX_ISG_SC_EENSX_INSA_ILi64EEESC_EEEEESJ_SK_SJ_SK_NS1I_6fusion15FusionCallbacksIS1M_NS1S_17LinearCombinationISJ_fSJ_fLNS_15FloatRoundStyleE2EEES1N_S1R_JEEENS4_5SM1004TMEM4LOAD26SM100_TMEM_LOAD_32dp32b64xENS4_13SM90_TMA_LOADENS16_INS17_ILi2ELi4ELi3EEES1A_NSX_INS5_IJS1B_S1P_EEENS5_IJS1P_SC_EEEEEEENS4_39AutoVectorizingCopyWithAssumedAlignmentILi128EEENS4_14SM90_TMA_STOREES27_S29_S29_EEEvvEEEEvNT_6ParamsE:
	.zero		2944


//--------------------- SYMBOLS --------------------------

	.type		.nv.reservedSmem.offset0,@object
	.size		.nv.reservedSmem.offset0,0x4
	.type		.nv.reservedSmem.cap,@object
	.size		.nv.reservedSmem.cap,0x4
	.type		__assertfail,@function
